//
// Generated by NVIDIA NVVM Compiler
//
// Compiler Build ID: CL-36424714
// Cuda compilation tools, release 13.0, V13.0.88
// Based on NVVM 20.0.0
//

.version 9.0
.target sm_100
.address_size 64

	// .globl	_Z10nlm_kernelPKfPfiifPif
.extern .shared .align 16 .b8 gaussian_matrix[];

.visible .entry _Z10nlm_kernelPKfPfiifPif(
	.param .u64 .ptr .align 1 _Z10nlm_kernelPKfPfiifPif_param_0,
	.param .u64 .ptr .align 1 _Z10nlm_kernelPKfPfiifPif_param_1,
	.param .u32 _Z10nlm_kernelPKfPfiifPif_param_2,
	.param .u32 _Z10nlm_kernelPKfPfiifPif_param_3,
	.param .f32 _Z10nlm_kernelPKfPfiifPif_param_4,
	.param .u64 .ptr .align 1 _Z10nlm_kernelPKfPfiifPif_param_5,
	.param .f32 _Z10nlm_kernelPKfPfiifPif_param_6
)
{
	.reg .pred 	%p<59>;
	.reg .b32 	%r<396>;
	.reg .b32 	%f<311>;
	.reg .b64 	%rd<46>;

	ld.param.u64 	%rd4, [_Z10nlm_kernelPKfPfiifPif_param_0];
	ld.param.f32 	%f73, [_Z10nlm_kernelPKfPfiifPif_param_4];
	ld.param.u64 	%rd5, [_Z10nlm_kernelPKfPfiifPif_param_5];
	ld.param.f32 	%f74, [_Z10nlm_kernelPKfPfiifPif_param_6];
	cvta.to.global.u64 	%rd1, %rd4;
	cvta.to.global.u64 	%rd2, %rd5;
	ld.global.u32 	%r124, [%rd2];
	add.s32 	%r125, %r124, -1;
	shr.u32 	%r126, %r125, 31;
	add.s32 	%r127, %r125, %r126;
	shr.s32 	%r1, %r127, 1;
	ld.global.u32 	%r2, [%rd2+4];
	add.s32 	%r128, %r2, -1;
	shr.u32 	%r129, %r128, 31;
	add.s32 	%r130, %r128, %r129;
	shr.s32 	%r3, %r130, 1;
	mov.u32 	%r4, %tid.x;
	setp.ge.u32 	%p1, %r4, %r124;
	@%p1 bra 	$L__BB0_3;
	mov.u32 	%r5, %tid.y;
	setp.ge.u32 	%p2, %r5, %r2;
	@%p2 bra 	$L__BB0_3;
	sub.s32 	%r131, %r4, %r3;
	sub.s32 	%r132, %r5, %r1;
	mul.lo.s32 	%r133, %r132, %r132;
	mad.lo.s32 	%r134, %r131, %r131, %r133;
	neg.s32 	%r135, %r134;
	cvt.rn.f32.s32 	%f75, %r135;
	mul.f32 	%f76, %f73, %f73;
	fma.rn.f32 	%f77, %f73, %f73, %f76;
	div.rn.f32 	%f78, %f75, %f77;
	fma.rn.f32 	%f79, %f78, 0f3BBB989D, 0f3F000000;
	cvt.sat.f32.f32 	%f80, %f79;
	mov.f32 	%f81, 0f4B400001;
	mov.f32 	%f82, 0f437C0000;
	fma.rm.f32 	%f83, %f80, %f82, %f81;
	add.f32 	%f84, %f83, 0fCB40007F;
	neg.f32 	%f85, %f84;
	fma.rn.f32 	%f86, %f78, 0f3FB8AA3B, %f85;
	fma.rn.f32 	%f87, %f78, 0f32A57060, %f86;
	mov.b32 	%r136, %f83;
	shl.b32 	%r137, %r136, 23;
	mov.b32 	%f88, %r137;
	ex2.approx.ftz.f32 	%f89, %f87;
	mul.f32 	%f90, %f89, %f88;
	mad.lo.s32 	%r138, %r2, %r4, %r5;
	shl.b32 	%r139, %r138, 2;
	mov.u32 	%r140, gaussian_matrix;
	add.s32 	%r141, %r140, %r139;
	st.shared.f32 	[%r141], %f90;
$L__BB0_3:
	ld.param.u32 	%r372, [_Z10nlm_kernelPKfPfiifPif_param_3];
	bar.sync 	0;
	mov.u32 	%r6, %ctaid.x;
	mov.u32 	%r7, %ntid.x;
	mad.lo.s32 	%r8, %r6, %r7, %r4;
	mov.u32 	%r9, %ctaid.y;
	mov.u32 	%r10, %ntid.y;
	mov.u32 	%r11, %tid.y;
	mad.lo.s32 	%r12, %r9, %r10, %r11;
	ld.global.u32 	%r142, [%rd2];
	ld.global.u32 	%r143, [%rd2+4];
	mul.lo.s32 	%r13, %r143, %r142;
	shl.b32 	%r144, %r13, 2;
	mov.u32 	%r145, gaussian_matrix;
	add.s32 	%r378, %r145, %r144;
	shl.b32 	%r146, %r1, 1;
	add.s32 	%r147, %r146, %r7;
	shl.b32 	%r148, %r3, 1;
	add.s32 	%r15, %r148, %r10;
	mul.lo.s32 	%r16, %r15, %r147;
	shl.b32 	%r149, %r16, 2;
	add.s32 	%r17, %r378, %r149;
	add.s32 	%r150, %r142, -1;
	shr.u32 	%r151, %r150, 31;
	add.s32 	%r152, %r150, %r151;
	shr.s32 	%r18, %r152, 1;
	add.s32 	%r153, %r143, -1;
	shr.u32 	%r154, %r153, 31;
	add.s32 	%r155, %r153, %r154;
	shr.s32 	%r19, %r155, 1;
	add.s32 	%r20, %r18, %r8;
	and.b32  	%r156, %r155, -2;
	add.s32 	%r21, %r156, %r372;
	mul.lo.s32 	%r22, %r21, %r20;
	add.s32 	%r23, %r19, %r12;
	add.s32 	%r24, %r22, %r23;
	mul.wide.s32 	%rd6, %r24, 4;
	add.s64 	%rd7, %rd1, %rd6;
	ld.global.f32 	%f91, [%rd7];
	add.s32 	%r25, %r19, %r4;
	add.s32 	%r26, %r156, %r10;
	mul.lo.s32 	%r27, %r26, %r25;
	add.s32 	%r28, %r18, %r11;
	add.s32 	%r157, %r27, %r28;
	shl.b32 	%r158, %r157, 2;
	add.s32 	%r29, %r17, %r158;
	st.shared.f32 	[%r29], %f91;
	setp.ge.u32 	%p3, %r4, %r18;
	@%p3 bra 	$L__BB0_6;
	shl.b32 	%r159, %r4, 1;
	not.b32 	%r160, %r159;
	add.s32 	%r161, %r20, %r160;
	mad.lo.s32 	%r30, %r21, %r161, %r23;
	mul.wide.u32 	%rd8, %r30, 4;
	add.s64 	%rd9, %rd1, %rd8;
	ld.global.f32 	%f92, [%rd9];
	add.s32 	%r162, %r25, %r160;
	mad.lo.s32 	%r163, %r26, %r162, %r28;
	shl.b32 	%r164, %r163, 2;
	add.s32 	%r31, %r17, %r164;
	st.shared.f32 	[%r31], %f92;
	setp.ge.u32 	%p4, %r11, %r19;
	@%p4 bra 	$L__BB0_6;
	shl.b32 	%r165, %r11, 1;
	not.b32 	%r166, %r165;
	add.s32 	%r167, %r30, %r166;
	mul.wide.u32 	%rd10, %r167, 4;
	add.s64 	%rd11, %rd1, %rd10;
	ld.global.f32 	%f93, [%rd11];
	shl.b32 	%r168, %r11, 3;
	xor.b32  	%r169, %r168, -4;
	add.s32 	%r170, %r31, %r169;
	st.shared.f32 	[%r170], %f93;
$L__BB0_6:
	setp.ge.u32 	%p5, %r11, %r19;
	@%p5 bra 	$L__BB0_8;
	shl.b32 	%r171, %r11, 1;
	not.b32 	%r172, %r171;
	add.s32 	%r173, %r24, %r172;
	mul.wide.u32 	%rd12, %r173, 4;
	add.s64 	%rd13, %rd1, %rd12;
	ld.global.f32 	%f94, [%rd13];
	shl.b32 	%r174, %r11, 3;
	xor.b32  	%r175, %r174, -4;
	add.s32 	%r176, %r29, %r175;
	st.shared.f32 	[%r176], %f94;
$L__BB0_8:
	sub.s32 	%r32, %r7, %r18;
	setp.lt.u32 	%p6, %r4, %r32;
	@%p6 bra 	$L__BB0_11;
	setp.ge.u32 	%p7, %r11, %r19;
	not.b32 	%r177, %r4;
	add.s32 	%r178, %r7, %r177;
	shl.b32 	%r179, %r178, 1;
	add.s32 	%r180, %r8, %r179;
	add.s32 	%r181, %r180, %r18;
	mad.lo.s32 	%r182, %r21, %r181, %r21;
	add.s32 	%r33, %r182, %r23;
	mul.wide.u32 	%rd14, %r33, 4;
	add.s64 	%rd15, %rd1, %rd14;
	ld.global.f32 	%f95, [%rd15];
	add.s32 	%r183, %r178, %r7;
	add.s32 	%r184, %r183, %r19;
	mad.lo.s32 	%r185, %r26, %r184, %r28;
	shl.b32 	%r186, %r185, 2;
	add.s32 	%r34, %r17, %r186;
	st.shared.f32 	[%r34], %f95;
	@%p7 bra 	$L__BB0_11;
	shl.b32 	%r187, %r11, 1;
	not.b32 	%r188, %r187;
	add.s32 	%r189, %r33, %r188;
	mul.wide.u32 	%rd16, %r189, 4;
	add.s64 	%rd17, %rd1, %rd16;
	ld.global.f32 	%f96, [%rd17];
	shl.b32 	%r190, %r11, 3;
	xor.b32  	%r191, %r190, -4;
	add.s32 	%r192, %r34, %r191;
	st.shared.f32 	[%r192], %f96;
$L__BB0_11:
	sub.s32 	%r35, %r10, %r19;
	setp.lt.u32 	%p8, %r11, %r35;
	@%p8 bra 	$L__BB0_14;
	setp.ge.u32 	%p9, %r4, %r18;
	not.b32 	%r193, %r11;
	add.s32 	%r194, %r10, %r193;
	shl.b32 	%r195, %r194, 1;
	add.s32 	%r196, %r12, %r195;
	add.s32 	%r197, %r196, %r19;
	add.s32 	%r36, %r197, 1;
	add.s32 	%r198, %r22, %r36;
	mul.wide.u32 	%rd18, %r198, 4;
	add.s64 	%rd19, %rd1, %rd18;
	ld.global.f32 	%f97, [%rd19];
	add.s32 	%r199, %r194, %r10;
	add.s32 	%r37, %r199, %r18;
	add.s32 	%r200, %r27, %r37;
	shl.b32 	%r201, %r200, 2;
	add.s32 	%r202, %r17, %r201;
	st.shared.f32 	[%r202], %f97;
	@%p9 bra 	$L__BB0_14;
	shl.b32 	%r203, %r4, 1;
	not.b32 	%r204, %r203;
	add.s32 	%r205, %r20, %r204;
	mad.lo.s32 	%r206, %r21, %r205, %r36;
	mul.wide.u32 	%rd20, %r206, 4;
	add.s64 	%rd21, %rd1, %rd20;
	ld.global.f32 	%f98, [%rd21];
	add.s32 	%r207, %r25, %r204;
	mad.lo.s32 	%r208, %r26, %r207, %r37;
	shl.b32 	%r209, %r208, 2;
	add.s32 	%r210, %r17, %r209;
	st.shared.f32 	[%r210], %f98;
$L__BB0_14:
	setp.lt.u32 	%p10, %r4, %r32;
	setp.lt.u32 	%p11, %r11, %r35;
	or.pred  	%p12, %p10, %p11;
	@%p12 bra 	$L__BB0_16;
	not.b32 	%r211, %r4;
	add.s32 	%r212, %r7, %r211;
	shl.b32 	%r213, %r212, 1;
	add.s32 	%r214, %r8, %r213;
	add.s32 	%r215, %r214, %r18;
	mad.lo.s32 	%r216, %r21, %r215, %r21;
	not.b32 	%r217, %r11;
	add.s32 	%r218, %r10, %r217;
	shl.b32 	%r219, %r218, 1;
	add.s32 	%r220, %r12, %r219;
	add.s32 	%r221, %r220, %r19;
	add.s32 	%r222, %r221, %r216;
	add.s32 	%r223, %r222, 1;
	mul.wide.u32 	%rd22, %r223, 4;
	add.s64 	%rd23, %rd1, %rd22;
	ld.global.f32 	%f99, [%rd23];
	add.s32 	%r224, %r212, %r7;
	add.s32 	%r225, %r224, %r19;
	add.s32 	%r226, %r218, %r10;
	add.s32 	%r227, %r226, %r18;
	mad.lo.s32 	%r228, %r26, %r225, %r227;
	shl.b32 	%r229, %r228, 2;
	add.s32 	%r230, %r17, %r229;
	st.shared.f32 	[%r230], %f99;
$L__BB0_16:
	bar.sync 	0;
	and.b32  	%r38, %r10, 7;
	and.b32  	%r39, %r10, 3;
	add.s32 	%r40, %r39, -1;
	mov.f32 	%f101, 0f80000000;
	div.rn.f32 	%f102, %f101, %f74;
	fma.rn.f32 	%f103, %f102, 0f3BBB989D, 0f3F000000;
	cvt.sat.f32.f32 	%f104, %f103;
	mov.f32 	%f105, 0f4B400001;
	mov.f32 	%f106, 0f437C0000;
	fma.rm.f32 	%f107, %f104, %f106, %f105;
	add.f32 	%f108, %f107, 0fCB40007F;
	neg.f32 	%f109, %f108;
	fma.rn.f32 	%f110, %f102, 0f3FB8AA3B, %f109;
	fma.rn.f32 	%f1, %f102, 0f32A57060, %f110;
	mov.b32 	%r232, %f107;
	shl.b32 	%r233, %r232, 23;
	mov.b32 	%f2, %r233;
	and.b32  	%r41, %r10, 2044;
	and.b32  	%r42, %r10, 2040;
	add.s32 	%r236, %r144, %r149;
	add.s32 	%r43, %r145, %r236;
	mov.b32 	%r375, 0;
	mov.f32 	%f287, 0f00000000;
	mov.f32 	%f286, %f287;
$L__BB0_17:
	mov.b32 	%r377, 0;
$L__BB0_18:
	setp.eq.s32 	%p13, %r375, %r6;
	setp.eq.s32 	%p14, %r377, %r9;
	and.pred  	%p15, %p13, %p14;
	mov.u32 	%r379, %r17;
	@%p15 bra 	$L__BB0_33;
	ld.param.u32 	%r373, [_Z10nlm_kernelPKfPfiifPif_param_3];
	shl.b32 	%r239, %r11, 1;
	not.b32 	%r48, %r239;
	shl.b32 	%r240, %r4, 1;
	not.b32 	%r49, %r240;
	mad.lo.s32 	%r241, %r377, %r10, %r11;
	ld.global.u32 	%r242, [%rd2];
	add.s32 	%r243, %r242, -1;
	shr.u32 	%r244, %r243, 31;
	add.s32 	%r245, %r243, %r244;
	shr.s32 	%r50, %r245, 1;
	ld.global.u32 	%r246, [%rd2+4];
	add.s32 	%r247, %r246, -1;
	shr.u32 	%r248, %r247, 31;
	add.s32 	%r249, %r247, %r248;
	shr.s32 	%r51, %r249, 1;
	mad.lo.s32 	%r250, %r375, %r7, %r4;
	add.s32 	%r52, %r50, %r250;
	and.b32  	%r251, %r249, -2;
	add.s32 	%r53, %r251, %r373;
	add.s32 	%r54, %r51, %r241;
	mad.lo.s32 	%r55, %r53, %r52, %r54;
	mul.wide.s32 	%rd24, %r55, 4;
	add.s64 	%rd25, %rd1, %rd24;
	ld.global.f32 	%f111, [%rd25];
	add.s32 	%r56, %r51, %r4;
	add.s32 	%r57, %r251, %r10;
	add.s32 	%r58, %r50, %r11;
	mad.lo.s32 	%r252, %r57, %r56, %r58;
	shl.b32 	%r253, %r252, 2;
	add.s32 	%r59, %r378, %r253;
	st.shared.f32 	[%r59], %f111;
	setp.ge.u32 	%p16, %r4, %r50;
	@%p16 bra 	$L__BB0_22;
	add.s32 	%r254, %r52, %r49;
	mad.lo.s32 	%r60, %r53, %r254, %r54;
	mul.wide.u32 	%rd26, %r60, 4;
	add.s64 	%rd27, %rd1, %rd26;
	ld.global.f32 	%f112, [%rd27];
	add.s32 	%r255, %r56, %r49;
	mad.lo.s32 	%r256, %r57, %r255, %r58;
	shl.b32 	%r257, %r256, 2;
	add.s32 	%r61, %r378, %r257;
	st.shared.f32 	[%r61], %f112;
	setp.ge.u32 	%p17, %r11, %r51;
	@%p17 bra 	$L__BB0_22;
	add.s32 	%r258, %r60, %r48;
	mul.wide.u32 	%rd28, %r258, 4;
	add.s64 	%rd29, %rd1, %rd28;
	ld.global.f32 	%f113, [%rd29];
	shl.b32 	%r259, %r48, 2;
	add.s32 	%r260, %r61, %r259;
	st.shared.f32 	[%r260], %f113;
$L__BB0_22:
	setp.ge.u32 	%p18, %r11, %r51;
	@%p18 bra 	$L__BB0_24;
	add.s32 	%r261, %r55, %r48;
	mul.wide.u32 	%rd30, %r261, 4;
	add.s64 	%rd31, %rd1, %rd30;
	ld.global.f32 	%f114, [%rd31];
	shl.b32 	%r262, %r48, 2;
	add.s32 	%r263, %r59, %r262;
	st.shared.f32 	[%r263], %f114;
$L__BB0_24:
	not.b32 	%r264, %r4;
	add.s32 	%r265, %r7, %r264;
	shl.b32 	%r266, %r265, 1;
	or.b32  	%r62, %r266, 1;
	sub.s32 	%r63, %r7, %r50;
	setp.lt.u32 	%p19, %r4, %r63;
	@%p19 bra 	$L__BB0_27;
	add.s32 	%r267, %r52, %r62;
	mad.lo.s32 	%r64, %r53, %r267, %r54;
	mul.wide.u32 	%rd32, %r64, 4;
	add.s64 	%rd33, %rd1, %rd32;
	ld.global.f32 	%f115, [%rd33];
	add.s32 	%r268, %r56, %r62;
	mad.lo.s32 	%r269, %r57, %r268, %r58;
	shl.b32 	%r270, %r269, 2;
	add.s32 	%r65, %r378, %r270;
	st.shared.f32 	[%r65], %f115;
	@%p18 bra 	$L__BB0_27;
	add.s32 	%r271, %r64, %r48;
	mul.wide.u32 	%rd34, %r271, 4;
	add.s64 	%rd35, %rd1, %rd34;
	ld.global.f32 	%f116, [%rd35];
	shl.b32 	%r272, %r48, 2;
	add.s32 	%r273, %r65, %r272;
	st.shared.f32 	[%r273], %f116;
$L__BB0_27:
	not.b32 	%r274, %r11;
	add.s32 	%r275, %r10, %r274;
	shl.b32 	%r276, %r275, 1;
	or.b32  	%r66, %r276, 1;
	sub.s32 	%r67, %r10, %r51;
	setp.lt.u32 	%p21, %r11, %r67;
	@%p21 bra 	$L__BB0_30;
	add.s32 	%r277, %r55, %r66;
	mul.wide.u32 	%rd36, %r277, 4;
	add.s64 	%rd37, %rd1, %rd36;
	ld.global.f32 	%f117, [%rd37];
	shl.b32 	%r278, %r66, 2;
	add.s32 	%r279, %r59, %r278;
	st.shared.f32 	[%r279], %f117;
	@%p16 bra 	$L__BB0_30;
	add.s32 	%r280, %r52, %r49;
	add.s32 	%r281, %r54, %r66;
	mad.lo.s32 	%r282, %r53, %r280, %r281;
	mul.wide.u32 	%rd38, %r282, 4;
	add.s64 	%rd39, %rd1, %rd38;
	ld.global.f32 	%f118, [%rd39];
	add.s32 	%r283, %r56, %r49;
	add.s32 	%r284, %r58, %r66;
	mad.lo.s32 	%r285, %r57, %r283, %r284;
	shl.b32 	%r286, %r285, 2;
	add.s32 	%r287, %r378, %r286;
	st.shared.f32 	[%r287], %f118;
$L__BB0_30:
	or.pred  	%p25, %p19, %p21;
	@%p25 bra 	$L__BB0_32;
	add.s32 	%r288, %r52, %r62;
	add.s32 	%r289, %r54, %r66;
	mad.lo.s32 	%r290, %r53, %r288, %r289;
	mul.wide.u32 	%rd40, %r290, 4;
	add.s64 	%rd41, %rd1, %rd40;
	ld.global.f32 	%f119, [%rd41];
	add.s32 	%r291, %r56, %r62;
	add.s32 	%r292, %r58, %r66;
	mad.lo.s32 	%r293, %r57, %r291, %r292;
	shl.b32 	%r294, %r293, 2;
	add.s32 	%r295, %r378, %r294;
	st.shared.f32 	[%r295], %f119;
$L__BB0_32:
	bar.sync 	0;
	mov.u32 	%r379, %r378;
$L__BB0_33:
	and.b32  	%r69, %r10, 1;
	ld.global.u32 	%r70, [%rd2];
	add.s32 	%r296, %r70, -1;
	shr.u32 	%r297, %r296, 31;
	add.s32 	%r298, %r296, %r297;
	shr.s32 	%r71, %r298, 1;
	ld.global.u32 	%r72, [%rd2+4];
	add.s32 	%r299, %r72, -1;
	shr.u32 	%r300, %r299, 31;
	add.s32 	%r301, %r299, %r300;
	shr.s32 	%r73, %r301, 1;
	setp.gt.s32 	%p26, %r70, -1;
	@%p26 bra 	$L__BB0_47;
	mov.b32 	%r380, 0;
$L__BB0_35:
	setp.lt.u32 	%p47, %r10, 8;
	add.s32 	%r349, %r380, %r3;
	mad.lo.s32 	%r75, %r349, %r15, %r1;
	mov.b32 	%r383, 0;
	@%p47 bra 	$L__BB0_38;
	ex2.approx.ftz.f32 	%f219, %f1;
	mul.f32 	%f9, %f219, %f2;
	mov.b32 	%r381, 0;
$L__BB0_37:
	.pragma "nounroll";
	add.f32 	%f220, %f286, %f9;
	add.s32 	%r351, %r75, %r381;
	shl.b32 	%r352, %r351, 2;
	add.s32 	%r353, %r379, %r352;
	ld.shared.f32 	%f221, [%r353];
	fma.rn.f32 	%f222, %f9, %f221, %f287;
	add.f32 	%f223, %f220, %f9;
	ld.shared.f32 	%f224, [%r353+4];
	fma.rn.f32 	%f225, %f9, %f224, %f222;
	add.f32 	%f226, %f223, %f9;
	ld.shared.f32 	%f227, [%r353+8];
	fma.rn.f32 	%f228, %f9, %f227, %f225;
	add.f32 	%f229, %f226, %f9;
	ld.shared.f32 	%f230, [%r353+12];
	fma.rn.f32 	%f231, %f9, %f230, %f228;
	add.f32 	%f232, %f229, %f9;
	ld.shared.f32 	%f233, [%r353+16];
	fma.rn.f32 	%f234, %f9, %f233, %f231;
	add.f32 	%f235, %f232, %f9;
	ld.shared.f32 	%f236, [%r353+20];
	fma.rn.f32 	%f237, %f9, %f236, %f234;
	add.f32 	%f238, %f235, %f9;
	ld.shared.f32 	%f239, [%r353+24];
	fma.rn.f32 	%f240, %f9, %f239, %f237;
	add.f32 	%f286, %f238, %f9;
	ld.shared.f32 	%f241, [%r353+28];
	fma.rn.f32 	%f287, %f9, %f241, %f240;
	add.s32 	%r381, %r381, 8;
	setp.ne.s32 	%p48, %r381, %r42;
	mov.u32 	%r383, %r42;
	@%p48 bra 	$L__BB0_37;
$L__BB0_38:
	setp.eq.s32 	%p49, %r38, 0;
	@%p49 bra 	$L__BB0_46;
	add.s32 	%r354, %r38, -1;
	setp.lt.u32 	%p50, %r354, 3;
	@%p50 bra 	$L__BB0_41;
	ex2.approx.ftz.f32 	%f243, %f1;
	mul.f32 	%f244, %f243, %f2;
	add.f32 	%f245, %f286, %f244;
	add.s32 	%r355, %r75, %r383;
	shl.b32 	%r356, %r355, 2;
	add.s32 	%r357, %r379, %r356;
	ld.shared.f32 	%f246, [%r357];
	fma.rn.f32 	%f247, %f244, %f246, %f287;
	add.f32 	%f248, %f245, %f244;
	ld.shared.f32 	%f249, [%r357+4];
	fma.rn.f32 	%f250, %f244, %f249, %f247;
	add.f32 	%f251, %f248, %f244;
	ld.shared.f32 	%f252, [%r357+8];
	fma.rn.f32 	%f253, %f244, %f252, %f250;
	add.f32 	%f286, %f251, %f244;
	ld.shared.f32 	%f254, [%r357+12];
	fma.rn.f32 	%f287, %f244, %f254, %f253;
	add.s32 	%r383, %r383, 4;
$L__BB0_41:
	setp.eq.s32 	%p51, %r39, 0;
	@%p51 bra 	$L__BB0_46;
	setp.eq.s32 	%p52, %r40, 0;
	@%p52 bra 	$L__BB0_44;
	ex2.approx.ftz.f32 	%f256, %f1;
	mul.f32 	%f257, %f256, %f2;
	add.f32 	%f258, %f286, %f257;
	add.s32 	%r358, %r75, %r383;
	shl.b32 	%r359, %r358, 2;
	add.s32 	%r360, %r379, %r359;
	ld.shared.f32 	%f259, [%r360];
	fma.rn.f32 	%f260, %f257, %f259, %f287;
	add.f32 	%f286, %f258, %f257;
	ld.shared.f32 	%f261, [%r360+4];
	fma.rn.f32 	%f287, %f257, %f261, %f260;
	add.s32 	%r383, %r383, 2;
$L__BB0_44:
	setp.eq.s32 	%p53, %r69, 0;
	@%p53 bra 	$L__BB0_46;
	ex2.approx.ftz.f32 	%f262, %f1;
	mul.f32 	%f263, %f262, %f2;
	add.f32 	%f286, %f286, %f263;
	add.s32 	%r361, %r75, %r383;
	shl.b32 	%r362, %r361, 2;
	add.s32 	%r363, %r379, %r362;
	ld.shared.f32 	%f264, [%r363];
	fma.rn.f32 	%f287, %f263, %f264, %f287;
$L__BB0_46:
	add.s32 	%r380, %r380, 1;
	setp.eq.s32 	%p54, %r380, %r7;
	@%p54 bra 	$L__BB0_71;
	bra.uni 	$L__BB0_35;
$L__BB0_47:
	setp.gt.s32 	%p27, %r72, -1;
	@%p27 bra 	$L__BB0_58;
	mov.b32 	%r385, 0;
$L__BB0_49:
	setp.lt.u32 	%p41, %r10, 4;
	add.s32 	%r336, %r385, %r3;
	mad.lo.s32 	%r85, %r336, %r15, %r1;
	mov.b32 	%r388, 0;
	@%p41 bra 	$L__BB0_52;
	ex2.approx.ftz.f32 	%f197, %f1;
	mul.f32 	%f36, %f197, %f2;
	mov.b32 	%r386, 0;
$L__BB0_51:
	.pragma "nounroll";
	add.f32 	%f198, %f286, %f36;
	add.s32 	%r338, %r85, %r386;
	shl.b32 	%r339, %r338, 2;
	add.s32 	%r340, %r379, %r339;
	ld.shared.f32 	%f199, [%r340];
	fma.rn.f32 	%f200, %f36, %f199, %f287;
	add.f32 	%f201, %f198, %f36;
	ld.shared.f32 	%f202, [%r340+4];
	fma.rn.f32 	%f203, %f36, %f202, %f200;
	add.f32 	%f204, %f201, %f36;
	ld.shared.f32 	%f205, [%r340+8];
	fma.rn.f32 	%f206, %f36, %f205, %f203;
	add.f32 	%f286, %f204, %f36;
	ld.shared.f32 	%f207, [%r340+12];
	fma.rn.f32 	%f287, %f36, %f207, %f206;
	add.s32 	%r386, %r386, 4;
	setp.ne.s32 	%p42, %r386, %r41;
	mov.u32 	%r388, %r41;
	@%p42 bra 	$L__BB0_51;
$L__BB0_52:
	setp.eq.s32 	%p43, %r39, 0;
	@%p43 bra 	$L__BB0_57;
	setp.eq.s32 	%p44, %r40, 0;
	@%p44 bra 	$L__BB0_55;
	ex2.approx.ftz.f32 	%f209, %f1;
	mul.f32 	%f210, %f209, %f2;
	add.f32 	%f211, %f286, %f210;
	add.s32 	%r341, %r85, %r388;
	shl.b32 	%r342, %r341, 2;
	add.s32 	%r343, %r379, %r342;
	ld.shared.f32 	%f212, [%r343];
	fma.rn.f32 	%f213, %f210, %f212, %f287;
	add.f32 	%f286, %f211, %f210;
	ld.shared.f32 	%f214, [%r343+4];
	fma.rn.f32 	%f287, %f210, %f214, %f213;
	add.s32 	%r388, %r388, 2;
$L__BB0_55:
	setp.eq.s32 	%p45, %r69, 0;
	@%p45 bra 	$L__BB0_57;
	ex2.approx.ftz.f32 	%f215, %f1;
	mul.f32 	%f216, %f215, %f2;
	add.f32 	%f286, %f286, %f216;
	add.s32 	%r344, %r85, %r388;
	shl.b32 	%r345, %r344, 2;
	add.s32 	%r346, %r379, %r345;
	ld.shared.f32 	%f217, [%r346];
	fma.rn.f32 	%f287, %f216, %f217, %f287;
$L__BB0_57:
	add.s32 	%r385, %r385, 1;
	setp.eq.s32 	%p46, %r385, %r7;
	@%p46 bra 	$L__BB0_71;
	bra.uni 	$L__BB0_49;
$L__BB0_58:
	shl.b32 	%r303, %r73, 1;
	add.s32 	%r92, %r303, %r10;
	abs.s32 	%r93, %r71;
	neg.s32 	%r304, %r73;
	max.s32 	%r305, %r73, %r304;
	add.s32 	%r306, %r73, %r305;
	neg.s32 	%r94, %r306;
	shl.b32 	%r95, %r72, 2;
	add.s32 	%r307, %r11, %r71;
	sub.s32 	%r96, %r307, %r73;
	sub.s32 	%r97, %r71, %r73;
	add.s32 	%r98, %r73, %r4;
	neg.s32 	%r99, %r71;
	mov.b32 	%r389, 0;
$L__BB0_59:
	add.s32 	%r101, %r73, %r389;
	add.s32 	%r309, %r389, %r3;
	mad.lo.s32 	%r102, %r309, %r15, %r1;
	mov.b32 	%r390, 0;
$L__BB0_60:
	add.s32 	%r104, %r97, %r390;
	mov.f32 	%f307, 0f00000000;
	mov.u32 	%r391, %r99;
$L__BB0_61:
	add.s32 	%r310, %r391, %r71;
	add.s32 	%r311, %r98, %r391;
	add.s32 	%r312, %r101, %r391;
	mov.u32 	%r313, gaussian_matrix;
	mad.lo.s32 	%r394, %r95, %r310, %r313;
	mad.lo.s32 	%r314, %r311, %r92, %r96;
	shl.b32 	%r315, %r314, 2;
	add.s32 	%r393, %r43, %r315;
	mad.lo.s32 	%r316, %r312, %r92, %r104;
	shl.b32 	%r317, %r316, 2;
	add.s32 	%r392, %r379, %r317;
	mov.u32 	%r395, %r94;
$L__BB0_62:
	ld.shared.f32 	%f61, [%r394];
	ld.shared.f32 	%f122, [%r393];
	ld.shared.f32 	%f123, [%r392];
	sub.f32 	%f62, %f122, %f123;
	abs.f32 	%f63, %f62;
	setp.eq.f32 	%p28, %f62, 0f3F800000;
	mov.f32 	%f308, 0f3F800000;
	@%p28 bra 	$L__BB0_67;
	setp.num.f32 	%p29, %f63, %f63;
	@%p29 bra 	$L__BB0_65;
	mov.f32 	%f179, 0f40000000;
	add.rn.f32 	%f308, %f62, %f179;
	bra.uni 	$L__BB0_67;
$L__BB0_65:
	setp.lt.f32 	%p30, %f63, 0f00800000;
	mul.f32 	%f124, %f63, 0f4B800000;
	selp.f32 	%f125, %f124, %f63, %p30;
	mov.b32 	%r318, %f125;
	add.s32 	%r319, %r318, -1060439283;
	and.b32  	%r320, %r319, -8388608;
	sub.s32 	%r321, %r318, %r320;
	mov.b32 	%f126, %r321;
	cvt.rn.f32.s32 	%f127, %r320;
	selp.f32 	%f128, 0fC1C00000, 0f00000000, %p30;
	fma.rn.f32 	%f129, %f127, 0f34000000, %f128;
	add.f32 	%f130, %f126, 0fBF800000;
	add.f32 	%f131, %f126, 0f3F800000;
	rcp.approx.ftz.f32 	%f132, %f131;
	add.f32 	%f133, %f130, %f130;
	mul.f32 	%f134, %f133, %f132;
	mul.f32 	%f135, %f134, %f134;
	neg.f32 	%f136, %f134;
	sub.f32 	%f137, %f130, %f134;
	add.f32 	%f138, %f137, %f137;
	fma.rn.f32 	%f139, %f136, %f130, %f138;
	mul.rn.f32 	%f140, %f132, %f139;
	fma.rn.f32 	%f141, %f135, 0f3A2C32E4, 0f3B52E7DB;
	fma.rn.f32 	%f142, %f141, %f135, 0f3C93BB73;
	fma.rn.f32 	%f143, %f142, %f135, 0f3DF6384F;
	mul.rn.f32 	%f144, %f143, %f135;
	fma.rn.f32 	%f145, %f134, 0f3FB8AA3B, %f129;
	mul.f32 	%f146, %f144, 0f40400000;
	sub.f32 	%f147, %f129, %f145;
	fma.rn.f32 	%f148, %f134, 0f3FB8AA3B, %f147;
	fma.rn.f32 	%f149, %f140, 0f3FB8AA3B, %f148;
	fma.rn.f32 	%f150, %f134, 0f32A55E34, %f149;
	fma.rn.f32 	%f151, %f146, %f140, %f150;
	fma.rn.f32 	%f152, %f144, %f134, %f151;
	add.rn.f32 	%f153, %f145, %f152;
	mov.f32 	%f154, 0f40000000;
	mul.rn.f32 	%f155, %f153, %f154;
	cvt.rni.f32.f32 	%f156, %f155;
	sub.f32 	%f157, %f155, %f156;
	neg.f32 	%f158, %f155;
	fma.rn.f32 	%f159, %f153, 0f40000000, %f158;
	neg.f32 	%f160, %f145;
	add.rn.f32 	%f161, %f153, %f160;
	neg.f32 	%f162, %f161;
	add.rn.f32 	%f163, %f152, %f162;
	fma.rn.f32 	%f164, %f163, 0f40000000, %f159;
	add.f32 	%f165, %f157, %f164;
	setp.gt.f32 	%p31, %f156, 0f00000000;
	selp.b32 	%r322, 0, -2097152000, %p31;
	setp.neu.f32 	%p32, %f62, 0f00000000;
	setp.neu.f32 	%p33, %f63, 0f7F800000;
	setp.lt.f32 	%p34, %f155, 0f00000000;
	selp.f32 	%f166, 0f00000000, 0f7F800000, %p34;
	abs.f32 	%f167, %f155;
	setp.gt.f32 	%p35, %f167, 0f43180000;
	cvt.rzi.s32.f32 	%r323, %f156;
	shl.b32 	%r324, %r323, 23;
	sub.s32 	%r325, %r324, %r322;
	mov.b32 	%f168, %r325;
	add.s32 	%r326, %r322, 2130706432;
	mov.b32 	%f169, %r326;
	fma.rn.f32 	%f170, %f165, 0f391FCB8E, 0f3AAF85ED;
	fma.rn.f32 	%f171, %f170, %f165, 0f3C1D9856;
	fma.rn.f32 	%f172, %f171, %f165, 0f3D6357BB;
	fma.rn.f32 	%f173, %f172, %f165, 0f3E75FDEC;
	fma.rn.f32 	%f174, %f173, %f165, 0f3F317218;
	fma.rn.f32 	%f175, %f174, %f165, 0f3F800000;
	mul.f32 	%f176, %f175, %f169;
	mul.f32 	%f177, %f176, %f168;
	selp.f32 	%f308, %f166, %f177, %p35;
	and.pred  	%p36, %p32, %p33;
	@%p36 bra 	$L__BB0_67;
	add.f32 	%f178, %f62, %f62;
	mov.b32 	%r327, %f178;
	and.b32  	%r328, %r327, 2147483647;
	mov.b32 	%f308, %r328;
$L__BB0_67:
	mul.f32 	%f180, %f61, %f61;
	fma.rn.f32 	%f307, %f180, %f308, %f307;
	add.s32 	%r395, %r395, 1;
	add.s32 	%r394, %r394, 4;
	add.s32 	%r393, %r393, 4;
	add.s32 	%r392, %r392, 4;
	setp.ne.s32 	%p37, %r395, 1;
	@%p37 bra 	$L__BB0_62;
	add.s32 	%r117, %r391, 1;
	setp.ne.s32 	%p38, %r391, %r93;
	mov.u32 	%r391, %r117;
	@%p38 bra 	$L__BB0_61;
	neg.f32 	%f181, %f307;
	div.rn.f32 	%f182, %f181, %f74;
	fma.rn.f32 	%f183, %f182, 0f3BBB989D, 0f3F000000;
	cvt.sat.f32.f32 	%f184, %f183;
	mov.f32 	%f185, 0f4B400001;
	mov.f32 	%f186, 0f437C0000;
	fma.rm.f32 	%f187, %f184, %f186, %f185;
	add.f32 	%f188, %f187, 0fCB40007F;
	neg.f32 	%f189, %f188;
	fma.rn.f32 	%f190, %f182, 0f3FB8AA3B, %f189;
	fma.rn.f32 	%f191, %f182, 0f32A57060, %f190;
	mov.b32 	%r329, %f187;
	shl.b32 	%r330, %r329, 23;
	mov.b32 	%f192, %r330;
	ex2.approx.ftz.f32 	%f193, %f191;
	mul.f32 	%f194, %f193, %f192;
	add.f32 	%f286, %f286, %f194;
	add.s32 	%r331, %r102, %r390;
	shl.b32 	%r332, %r331, 2;
	add.s32 	%r333, %r379, %r332;
	ld.shared.f32 	%f195, [%r333];
	fma.rn.f32 	%f287, %f194, %f195, %f287;
	add.s32 	%r390, %r390, 1;
	setp.ne.s32 	%p39, %r390, %r10;
	@%p39 bra 	$L__BB0_60;
	add.s32 	%r389, %r389, 1;
	setp.ne.s32 	%p40, %r389, %r7;
	@%p40 bra 	$L__BB0_59;
$L__BB0_71:
	setp.eq.s32 	%p55, %r375, %r6;
	setp.eq.s32 	%p56, %r377, %r9;
	mul.lo.s32 	%r364, %r72, %r70;
	shl.b32 	%r365, %r364, 2;
	mov.u32 	%r366, gaussian_matrix;
	add.s32 	%r367, %r366, %r365;
	selp.b32 	%r368, %r367, %r379, %p56;
	selp.b32 	%r378, %r368, %r379, %p55;
	bar.sync 	0;
	add.s32 	%r377, %r377, 1;
	mov.u32 	%r369, %nctaid.y;
	setp.ne.s32 	%p57, %r377, %r369;
	@%p57 bra 	$L__BB0_18;
	add.s32 	%r375, %r375, 1;
	mov.u32 	%r370, %nctaid.x;
	setp.ne.s32 	%p58, %r375, %r370;
	@%p58 bra 	$L__BB0_17;
	ld.param.u32 	%r374, [_Z10nlm_kernelPKfPfiifPif_param_3];
	ld.param.u64 	%rd45, [_Z10nlm_kernelPKfPfiifPif_param_1];
	cvta.to.global.u64 	%rd42, %rd45;
	div.rn.f32 	%f265, %f287, %f286;
	mad.lo.s32 	%r371, %r374, %r8, %r12;
	mul.wide.s32 	%rd43, %r371, 4;
	add.s64 	%rd44, %rd42, %rd43;
	st.global.f32 	[%rd44], %f265;
	ret;

}


// ===== COMPILED SASS (sm_100) =====

	.target	sm_100

	.elftype	@"ET_EXEC"


//--------------------- .note.nv.tkinfo           --------------------------
	.section	.note.nv.tkinfo,"",@"SHT_NOTE"
	.sectionflags	@"SHF_NOTE_NV_TKINFO"
	.tkinfo
        /*0018*/ 	.word	0x00000002
        /*0030*/ 	.string	""
        /*0030*/ 	.string	"ptxas"
        /*0030*/ 	.string	"Cuda compilation tools, release 13.0, V13.0.88"
        /*0030*/ 	.string	"Build cuda_13.0.r13.0/compiler.36424714_0"
        /*0030*/ 	.string	"-arch sm_100 -m 64 "



//--------------------- .note.nv.cuinfo           --------------------------
	.section	.note.nv.cuinfo,"",@"SHT_NOTE"
	.sectionflags	@"SHF_NOTE_NV_CUINFO"
        /*0018*/ 	.short	0x0002
        /*001a*/ 	.short	0x0064
        /*001c*/ 	.short	0x0082
	.zero		2


//--------------------- .nv.info                  --------------------------
	.section	.nv.info,"",@"SHT_CUDA_INFO"
	.align	4


	//----- nvinfo : EIATTR_REGCOUNT
	.align		4
        /*0000*/ 	.byte	0x04, 0x2f
        /*0002*/ 	.short	(.L_1 - .L_0)
	.align		4
.L_0:
        /*0004*/ 	.word	index@(_Z10nlm_kernelPKfPfiifPif)
        /*0008*/ 	.word	0x00000024


	//----- nvinfo : EIATTR_FRAME_SIZE
	.align		4
.L_1:
        /*000c*/ 	.byte	0x04, 0x11
        /*000e*/ 	.short	(.L_3 - .L_2)
	.align		4
.L_2:
        /*0010*/ 	.word	index@($__internal_0_$__cuda_sm3x_div_rn_noftz_f32_slowpath)
        /*0014*/ 	.word	0x00000000


	//----- nvinfo : EIATTR_FRAME_SIZE
	.align		4
.L_3:
        /*0018*/ 	.byte	0x04, 0x11
        /*001a*/ 	.short	(.L_5 - .L_4)
	.align		4
.L_4:
        /*001c*/ 	.word	index@(_Z10nlm_kernelPKfPfiifPif)
        /*0020*/ 	.word	0x00000000


	//----- nvinfo : EIATTR_MIN_STACK_SIZE
	.align		4
.L_5:
        /*0024*/ 	.byte	0x04, 0x12
        /*0026*/ 	.short	(.L_7 - .L_6)
	.align		4
.L_6:
        /*0028*/ 	.word	index@(_Z10nlm_kernelPKfPfiifPif)
        /*002c*/ 	.word	0x00000000
.L_7:


//--------------------- .nv.compat                --------------------------
	.section	.nv.compat,"",@"SHT_CUDA_COMPAT_INFO"
	.align	4
        /*0000*/ 	.byte	0x02, 0x09, 0x00, 0x00, 0x02, 0x02, 0x01, 0x00, 0x02, 0x05, 0x05, 0x00, 0x03, 0x07, 0x01, 0x01
        /*0010*/ 	.byte	0x02, 0x03, 0x00, 0x00, 0x02, 0x06, 0x01, 0x00, 0x04, 0x0b, 0x08, 0x00, 0x01, 0x00, 0x00, 0x00
        /*0020*/ 	.byte	0x00, 0x00, 0x00, 0x00


//--------------------- .nv.info._Z10nlm_kernelPKfPfiifPif --------------------------
	.section	.nv.info._Z10nlm_kernelPKfPfiifPif,"",@"SHT_CUDA_INFO"
	.sectionflags	@""
	.align	4


	//----- nvinfo : EIATTR_CUDA_API_VERSION
	.align		4
        /*0000*/ 	.byte	0x04, 0x37
        /*0002*/ 	.short	(.L_9 - .L_8)
.L_8:
        /*0004*/ 	.word	0x00000082


	//----- nvinfo : EIATTR_KPARAM_INFO
	.align		4
.L_9:
        /*0008*/ 	.byte	0x04, 0x17
        /*000a*/ 	.short	(.L_11 - .L_10)
.L_10:
        /*000c*/ 	.word	0x00000000
        /*0010*/ 	.short	0x0006
        /*0012*/ 	.short	0x0028
        /*0014*/ 	.byte	0x00, 0xf0, 0x11, 0x00


	//----- nvinfo : EIATTR_KPARAM_INFO
	.align		4
.L_11:
        /*0018*/ 	.byte	0x04, 0x17
        /*001a*/ 	.short	(.L_13 - .L_12)
.L_12:
        /*001c*/ 	.word	0x00000000
        /*0020*/ 	.short	0x0005
        /*0022*/ 	.short	0x0020
        /*0024*/ 	.byte	0x00, 0xf5, 0x21, 0x00


	//----- nvinfo : EIATTR_KPARAM_INFO
	.align		4
.L_13:
        /*0028*/ 	.byte	0x04, 0x17
        /*002a*/ 	.short	(.L_15 - .L_14)
.L_14:
        /*002c*/ 	.word	0x00000000
        /*0030*/ 	.short	0x0004
        /*0032*/ 	.short	0x0018
        /*0034*/ 	.byte	0x00, 0xf0, 0x11, 0x00


	//----- nvinfo : EIATTR_KPARAM_INFO
	.align		4
.L_15:
        /*0038*/ 	.byte	0x04, 0x17
        /*003a*/ 	.short	(.L_17 - .L_16)
.L_16:
        /*003c*/ 	.word	0x00000000
        /*0040*/ 	.short	0x0003
        /*0042*/ 	.short	0x0014
        /*0044*/ 	.byte	0x00, 0xf0, 0x11, 0x00


	//----- nvinfo : EIATTR_KPARAM_INFO
	.align		4
.L_17:
        /*0048*/ 	.byte	0x04, 0x17
        /*004a*/ 	.short	(.L_19 - .L_18)
.L_18:
        /*004c*/ 	.word	0x00000000
        /*0050*/ 	.short	0x0002
        /*0052*/ 	.short	0x0010
        /*0054*/ 	.byte	0x00, 0xf0, 0x11, 0x00


	//----- nvinfo : EIATTR_KPARAM_INFO
	.align		4
.L_19:
        /*0058*/ 	.byte	0x04, 0x17
        /*005a*/ 	.short	(.L_21 - .L_20)
.L_20:
        /*005c*/ 	.word	0x00000000
        /*0060*/ 	.short	0x0001
        /*0062*/ 	.short	0x0008
        /*0064*/ 	.byte	0x00, 0xf5, 0x21, 0x00


	//----- nvinfo : EIATTR_KPARAM_INFO
	.align		4
.L_21:
        /*0068*/ 	.byte	0x04, 0x17
        /*006a*/ 	.short	(.L_23 - .L_22)
.L_22:
        /*006c*/ 	.word	0x00000000
        /*0070*/ 	.short	0x0000
        /*0072*/ 	.short	0x0000
        /*0074*/ 	.byte	0x00, 0xf5, 0x21, 0x00


	//----- nvinfo : EIATTR_SPARSE_MMA_MASK
	.align		4
.L_23:
        /*0078*/ 	.byte	0x03, 0x50
        /*007a*/ 	.short	0x0000


	//----- nvinfo : EIATTR_MAXREG_COUNT
	.align		4
        /*007c*/ 	.byte	0x03, 0x1b
        /*007e*/ 	.short	0x00ff


	//----- nvinfo : EIATTR_NUM_BARRIERS
	.align		4
        /*0080*/ 	.byte	0x02, 0x4c
        /*0082*/ 	.byte	0x01
	.zero		1


	//----- nvinfo : EIATTR_MERCURY_ISA_VERSION
	.align		4
        /*0084*/ 	.byte	0x03, 0x5f
        /*0086*/ 	.short	0x0101


	//----- nvinfo : EIATTR_VRC_CTA_INIT_COUNT
	.align		4
        /*0088*/ 	.byte	0x02, 0x4a
	.zero		1
	.zero		1


	//----- nvinfo : EIATTR_EXIT_INSTR_OFFSETS
	.align		4
        /*008c*/ 	.byte	0x04, 0x1c
        /*008e*/ 	.short	(.L_25 - .L_24)


	//   ....[0]....
.L_24:
        /*0090*/ 	.word	0x00002d70


	//----- nvinfo : EIATTR_CRS_STACK_SIZE
	.align		4
.L_25:
        /*0094*/ 	.byte	0x04, 0x1e
        /*0096*/ 	.short	(.L_27 - .L_26)
.L_26:
        /*0098*/ 	.word	0x00000000


	//----- nvinfo : EIATTR_CBANK_PARAM_SIZE
	.align		4
.L_27:
        /*009c*/ 	.byte	0x03, 0x19
        /*009e*/ 	.short	0x002c


	//----- nvinfo : EIATTR_PARAM_CBANK
	.align		4
        /*00a0*/ 	.byte	0x04, 0x0a
        /*00a2*/ 	.short	(.L_29 - .L_28)
	.align		4
.L_28:
        /*00a4*/ 	.word	index@(.nv.constant0._Z10nlm_kernelPKfPfiifPif)
        /*00a8*/ 	.short	0x0380
        /*00aa*/ 	.short	0x002c


	//----- nvinfo : EIATTR_SW_WAR
	.align		4
.L_29:
        /*00ac*/ 	.byte	0x04, 0x36
        /*00ae*/ 	.short	(.L_31 - .L_30)
.L_30:
        /*00b0*/ 	.word	0x00000008
.L_31:


//--------------------- .nv.callgraph             --------------------------
	.section	.nv.callgraph,"",@"SHT_CUDA_CALLGRAPH"
	.align	4
	.sectionentsize	8
	.align		4
        /*0000*/ 	.word	0x00000000
	.align		4
        /*0004*/ 	.word	0xffffffff
	.align		4
        /*0008*/ 	.word	0x00000000
	.align		4
        /*000c*/ 	.word	0xfffffffe
	.align		4
        /*0010*/ 	.word	0x00000000
	.align		4
        /*0014*/ 	.word	0xfffffffd
	.align		4
        /*0018*/ 	.word	0x00000000
	.align		4
        /*001c*/ 	.word	0xfffffffc


//--------------------- .text._Z10nlm_kernelPKfPfiifPif --------------------------
	.section	.text._Z10nlm_kernelPKfPfiifPif,"ax",@progbits
	.align	128
        .global         _Z10nlm_kernelPKfPfiifPif
        .type           _Z10nlm_kernelPKfPfiifPif,@function
        .size           _Z10nlm_kernelPKfPfiifPif,(.L_x_60 - _Z10nlm_kernelPKfPfiifPif)
        .other          _Z10nlm_kernelPKfPfiifPif,@"STO_CUDA_ENTRY STV_DEFAULT"
_Z10nlm_kernelPKfPfiifPif:
.text._Z10nlm_kernelPKfPfiifPif:
[----:B------:R-:W-:Y:S08]  /*0000*/  LDC R1, c[0x0][0x37c] ;  /* 0x0000df00ff017b82 */ /* 0x000ff00000000800 */
[----:B------:R-:W0:Y:S01]  /*0010*/  LDC.64 R2, c[0x0][0x3a0] ;  /* 0x0000e800ff027b82 */ /* 0x000e220000000a00 */
[----:B------:R-:W0:Y:S02]  /*0020*/  LDCU.64 UR16, c[0x0][0x358] ;  /* 0x00006b00ff1077ac */ /* 0x000e240008000a00 */
[----:B0-----:R-:W2:Y:S04]  /*0030*/  LDG.E R4, desc[UR16][R2.64] ;  /* 0x0000001002047981 */ /* 0x001ea8000c1e1900 */
[----:B------:R-:W3:Y:S01]  /*0040*/  LDG.E R0, desc[UR16][R2.64+0x4] ;  /* 0x0000041002007981 */ /* 0x000ee2000c1e1900 */
[----:B------:R-:W-:Y:S01]  /*0050*/  BSSY.RECONVERGENT B0, `(.L_x_0) ;  /* 0x0000034000007945 */ /* 0x000fe20003800200 */
[----:B------:R-:W2:Y:S02]  /*0060*/  S2R R11, SR_TID.X ;  /* 0x00000000000b7919 */ /* 0x000ea40000002100 */
[----:B--2---:R-:W-:-:S02]  /*0070*/  ISETP.GE.U32.AND P0, PT, R11, R4, PT ;  /* 0x000000040b00720c */ /* 0x004fc40003f06070 */
[----:B------:R-:W-:Y:S01]  /*0080*/  IADD3 R5, PT, PT, R4, -0x1, RZ ;  /* 0xffffffff04057810 */ /* 0x000fe20007ffe0ff */
[----:B---3--:R-:W-:-:S03]  /*0090*/  VIADD R6, R0, 0xffffffff ;  /* 0xffffffff00067836 */ /* 0x008fc60000000000 */
[----:B------:R-:W-:Y:S02]  /*00a0*/  LEA.HI R5, R5, R5, RZ, 0x1 ;  /* 0x0000000505057211 */ /* 0x000fe400078f08ff */
[----:B------:R-:W-:Y:S02]  /*00b0*/  LEA.HI R4, R6, R6, RZ, 0x1 ;  /* 0x0000000606047211 */ /* 0x000fe400078f08ff */
[----:B------:R-:W-:Y:S02]  /*00c0*/  SHF.R.S32.HI R5, RZ, 0x1, R5 ;  /* 0x00000001ff057819 */ /* 0x000fe40000011405 */
[----:B------:R-:W-:Y:S01]  /*00d0*/  SHF.R.S32.HI R4, RZ, 0x1, R4 ;  /* 0x00000001ff047819 */ /* 0x000fe20000011404 */
[----:B------:R-:W-:Y:S06]  /*00e0*/  @P0 BRA `(.L_x_1) ;  /* 0x0000000000a80947 */ /* 0x000fec0003800000 */
[----:B------:R-:W0:Y:S02]  /*00f0*/  S2R R6, SR_TID.Y ;  /* 0x0000000000067919 */ /* 0x000e240000002200 */
[----:B0-----:R-:W-:-:S13]  /*0100*/  ISETP.GE.U32.AND P0, PT, R6, R0, PT ;  /* 0x000000000600720c */ /* 0x001fda0003f06070 */
[----:B------:R-:W-:Y:S05]  /*0110*/  @P0 BRA `(.L_x_1) ;  /* 0x00000000009c0947 */ /* 0x000fea0003800000 */
[----:B------:R-:W0:Y:S01]  /*0120*/  LDC R7, c[0x0][0x398] ;  /* 0x0000e600ff077b82 */ /* 0x000e220000000800 */
[----:B------:R-:W-:Y:S01]  /*0130*/  IADD3 R3, PT, PT, -R5, R6, RZ ;  /* 0x0000000605037210 */ /* 0x000fe20007ffe1ff */
[----:B------:R-:W-:Y:S04]  /*0140*/  BSSY.RECONVERGENT B1, `(.L_x_2) ;  /* 0x0000014000017945 */ /* 0x000fe80003800200 */
[----:B------:R-:W-:Y:S02]  /*0150*/  IMAD R3, R3, R3, RZ ;  /* 0x0000000303037224 */ /* 0x000fe400078e02ff */
[----:B0-----:R-:W-:-:S04]  /*0160*/  FMUL R2, R7, R7 ;  /* 0x0000000707027220 */ /* 0x001fc80000400000 */
[----:B------:R-:W-:Y:S01]  /*0170*/  FFMA R7, R7, R7, R2 ;  /* 0x0000000707077223 */ /* 0x000fe20000000002 */
[----:B------:R-:W-:-:S03]  /*0180*/  IMAD.IADD R2, R11, 0x1, -R4 ;  /* 0x000000010b027824 */ /* 0x000fc600078e0a04 */
[----:B------:R-:W0:Y:S01]  /*0190*/  MUFU.RCP R8, R7 ;  /* 0x0000000700087308 */ /* 0x000e220000001000 */
[----:B------:R-:W-:-:S05]  /*01a0*/  IMAD R3, R2, R2, R3 ;  /* 0x0000000202037224 */ /* 0x000fca00078e0203 */
[----:B------:R-:W-:-:S04]  /*01b0*/  IADD3 R2, PT, PT, -R3, RZ, RZ ;  /* 0x000000ff03027210 */ /* 0x000fc80007ffe1ff */
[----:B------:R-:W-:-:S04]  /*01c0*/  I2FP.F32.S32 R2, R2 ;  /* 0x0000000200027245 */ /* 0x000fc80000201400 */
[----:B------:R-:W1:Y:S01]  /*01d0*/  FCHK P0, R2, R7 ;  /* 0x0000000702007302 */ /* 0x000e620000000000 */
[----:B0-----:R-:W-:-:S04]  /*01e0*/  FFMA R3, -R7, R8, 1 ;  /* 0x3f80000007037423 */ /* 0x001fc80000000108 */
[----:B------:R-:W-:-:S04]  /*01f0*/  FFMA R3, R8, R3, R8 ;  /* 0x0000000308037223 */ /* 0x000fc80000000008 */
[----:B------:R-:W-:-:S04]  /*0200*/  FFMA R8, R2, R3, RZ ;  /* 0x0000000302087223 */ /* 0x000fc800000000ff */
[----:B------:R-:W-:-:S04]  /*0210*/  FFMA R9, -R7, R8, R2 ;  /* 0x0000000807097223 */ /* 0x000fc80000000102 */
[----:B------:R-:W-:Y:S01]  /*0220*/  FFMA R3, R3, R9, R8 ;  /* 0x0000000903037223 */ /* 0x000fe20000000008 */
[----:B-1----:R-:W-:Y:S06]  /*0230*/  @!P0 BRA `(.L_x_3) ;  /* 0x0000000000108947 */ /* 0x002fec0003800000 */
[----:B------:R-:W-:Y:S01]  /*0240*/  IMAD.MOV.U32 R3, RZ, RZ, R7 ;  /* 0x000000ffff037224 */ /* 0x000fe200078e0007 */
[----:B------:R-:W-:-:S07]  /*0250*/  MOV R23, 0x270 ;  /* 0x0000027000177802 */ /* 0x000fce0000000f00 */
[----:B------:R-:W-:Y:S05]  /*0260*/  CALL.REL.NOINC `($__internal_0_$__cuda_sm3x_div_rn_noftz_f32_slowpath) ;  /* 0x0000002800c47944 */ /* 0x000fea0003c00000 */
[----:B------:R-:W-:-:S07]  /*0270*/  MOV R3, R24 ;  /* 0x0000001800037202 */ /* 0x000fce0000000f00 */
.L_x_3:
[----:B------:R-:W-:Y:S05]  /*0280*/  BSYNC.RECONVERGENT B1 ;  /* 0x0000000000017941 */ /* 0x000fea0003800200 */
.L_x_2:
[----:B------:R-:W-:Y:S02]  /*0290*/  HFMA2 R7, -RZ, RZ, 3.7421875, 0 ;  /* 0x437c0000ff077431 */ /* 0x000fe400000001ff */
[----:B------:R-:W-:Y:S01]  /*02a0*/  IMAD.MOV.U32 R2, RZ, RZ, 0x3bbb989d ;  /* 0x3bbb989dff027424 */ /* 0x000fe200078e00ff */
[----:B------:R-:W0:Y:S01]  /*02b0*/  S2UR UR5, SR_CgaCtaId ;  /* 0x00000000000579c3 */ /* 0x000e220000008800 */
[----:B------:R-:W-:Y:S01]  /*02c0*/  UMOV UR4, 0x400 ;  /* 0x0000040000047882 */ /* 0x000fe20000000000 */
[----:B------:R-:W-:Y:S02]  /*02d0*/  IMAD R0, R0, R11, R6 ;  /* 0x0000000b00007224 */ /* 0x000fe400078e0206 */
[----:B------:R-:W-:-:S04]  /*02e0*/  FFMA.SAT R2, R3, R2, 0.5 ;  /* 0x3f00000003027423 */ /* 0x000fc80000002002 */
[----:B------:R-:W-:-:S04]  /*02f0*/  FFMA.RM R2, R2, R7, 12582913 ;  /* 0x4b40000102027423 */ /* 0x000fc80000004007 */
[C---:B------:R-:W-:Y:S01]  /*0300*/  FADD R8, R2.reuse, -12583039 ;  /* 0xcb40007f02087421 */ /* 0x040fe20000000000 */
[----:B------:R-:W-:-:S03]  /*0310*/  IMAD.SHL.U32 R2, R2, 0x800000, RZ ;  /* 0x0080000002027824 */ /* 0x000fc600078e00ff */
[----:B------:R-:W-:-:S04]  /*0320*/  FFMA R8, R3, 1.4426950216293334961, -R8 ;  /* 0x3fb8aa3b03087823 */ /* 0x000fc80000000808 */
[----:B------:R-:W-:-:S04]  /*0330*/  FFMA R8, R3, 1.925963033500011079e-08, R8 ;  /* 0x32a5706003087823 */ /* 0x000fc80000000008 */
[----:B------:R-:W1:Y:S01]  /*0340*/  MUFU.EX2 R3, R8 ;  /* 0x0000000800037308 */ /* 0x000e620000000800 */
[----:B0-----:R-:W-:-:S06]  /*0350*/  ULEA UR4, UR5, UR4, 0x18 ;  /* 0x0000000405047291 */ /* 0x001fcc000f8ec0ff */
[----:B------:R-:W-:Y:S01]  /*0360*/  LEA R7, R0, UR4, 0x2 ;  /* 0x0000000400077c11 */ /* 0x000fe2000f8e10ff */
[----:B-1----:R-:W-:-:S05]  /*0370*/  FMUL R2, R2, R3 ;  /* 0x0000000302027220 */ /* 0x002fca0000400000 */
[----:B------:R0:W-:Y:S02]  /*0380*/  STS [R7], R2 ;  /* 0x0000000207007388 */ /* 0x0001e40000000800 */
.L_x_1:
[----:B------:R-:W-:Y:S05]  /*0390*/  BSYNC.RECONVERGENT B0 ;  /* 0x0000000000007941 */ /* 0x000fea0003800200 */
.L_x_0:
[----:B------:R-:W1:Y:S08]  /*03a0*/  LDC.64 R12, c[0x0][0x3a0] ;  /* 0x0000e800ff0c7b82 */ /* 0x000e700000000a00 */
[----:B------:R-:W-:Y:S06]  /*03b0*/  BAR.SYNC.DEFER_BLOCKING 0x0 ;  /* 0x0000000000007b1d */ /* 0x000fec0000010000 */
[----:B------:R-:W2:Y:S01]  /*03c0*/  S2R R6, SR_CTAID.X ;  /* 0x0000000000067919 */ /* 0x000ea20000002500 */
[----:B0-----:R-:W0:Y:S01]  /*03d0*/  S2R R7, SR_TID.Y ;  /* 0x0000000000077919 */ /* 0x001e220000002200 */
[----:B------:R-:W0:Y:S01]  /*03e0*/  S2R R8, SR_CTAID.Y ;  /* 0x0000000000087919 */ /* 0x000e220000002600 */
[----:B------:R-:W2:Y:S01]  /*03f0*/  LDCU UR22, c[0x0][0x360] ;  /* 0x00006c00ff1677ac */ /* 0x000ea20008000800 */
[----:B------:R-:W3:Y:S01]  /*0400*/  LDC.64 R2, c[0x0][0x380] ;  /* 0x0000e000ff027b82 */ /* 0x000ee20000000a00 */
[----:B------:R-:W4:Y:S01]  /*0410*/  LDCU UR4, c[0x0][0x394] ;  /* 0x00007280ff0477ac */ /* 0x000f220008000800 */
[----:B-1----:R-:W5:Y:S04]  /*0420*/  LDG.E R9, desc[UR16][R12.64+0x4] ;  /* 0x000004100c097981 */ /* 0x002f68000c1e1900 */
[----:B------:R-:W4:Y:S01]  /*0430*/  LDG.E R16, desc[UR16][R12.64] ;  /* 0x000000100c107981 */ /* 0x000f22000c1e1900 */
[----:B------:R-:W0:Y:S01]  /*0440*/  LDCU UR24, c[0x0][0x364] ;  /* 0x00006c80ff1877ac */ /* 0x000e220008000800 */
[----:B--2---:R-:W-:-:S02]  /*0450*/  IMAD R29, R6, UR22, R11 ;  /* 0x00000016061d7c24 */ /* 0x004fc4000f8e020b */
[----:B0-----:R-:W-:Y:S01]  /*0460*/  IMAD R21, R8, UR24, R7 ;  /* 0x0000001808157c24 */ /* 0x001fe2000f8e0207 */
[----:B------:R-:W0:Y:S01]  /*0470*/  S2R R25, SR_CgaCtaId ;  /* 0x0000000000197919 */ /* 0x000e220000008800 */
[----:B-----5:R-:W-:Y:S01]  /*0480*/  VIADD R10, R9, 0xffffffff ;  /* 0xffffffff090a7836 */ /* 0x020fe20000000000 */
[----:B----4-:R-:W-:-:S04]  /*0490*/  IADD3 R0, PT, PT, R16, -0x1, RZ ;  /* 0xffffffff10007810 */ /* 0x010fc80007ffe0ff */
[----:B------:R-:W-:Y:S02]  /*04a0*/  LEA.HI R10, R10, R10, RZ, 0x1 ;  /* 0x0000000a0a0a7211 */ /* 0x000fe400078f08ff */
[----:B------:R-:W-:Y:S02]  /*04b0*/  LEA.HI R18, R0, R0, RZ, 0x1 ;  /* 0x0000000000127211 */ /* 0x000fe400078f08ff */
[----:B------:R-:W-:Y:S02]  /*04c0*/  LOP3.LUT R17, R10, 0xfffffffe, RZ, 0xc0, !PT ;  /* 0xfffffffe0a117812 */ /* 0x000fe400078ec0ff */
[----:B------:R-:W-:Y:S02]  /*04d0*/  SHF.R.S32.HI R18, RZ, 0x1, R18 ;  /* 0x00000001ff127819 */ /* 0x000fe40000011412 */
[----:B------:R-:W-:Y:S01]  /*04e0*/  SHF.R.S32.HI R22, RZ, 0x1, R10 ;  /* 0x00000001ff167819 */ /* 0x000fe2000001140a */
[----:B------:R-:W-:Y:S01]  /*04f0*/  VIADD R23, R17, UR4 ;  /* 0x0000000411177c36 */ /* 0x000fe20008000000 */
[----:B------:R-:W-:-:S02]  /*0500*/  IADD3 R24, PT, PT, R29, R18, RZ ;  /* 0x000000121d187210 */ /* 0x000fc40007ffe0ff */
[----:B------:R-:W-:-:S03]  /*0510*/  IADD3 R32, PT, PT, R21, R22, RZ ;  /* 0x0000001615207210 */ /* 0x000fc60007ffe0ff */
[----:B------:R-:W-:-:S04]  /*0520*/  IMAD R19, R24, R23, RZ ;  /* 0x0000001718137224 */ /* 0x000fc800078e02ff */
[----:B------:R-:W-:-:S04]  /*0530*/  IMAD.IADD R33, R19, 0x1, R32 ;  /* 0x0000000113217824 */ /* 0x000fc800078e0220 */
[----:B---3--:R-:W-:-:S06]  /*0540*/  IMAD.WIDE R12, R33, 0x4, R2 ;  /* 0x00000004210c7825 */ /* 0x008fcc00078e0202 */
[----:B------:R-:W2:Y:S01]  /*0550*/  LDG.E R12, desc[UR16][R12.64] ;  /* 0x000000100c0c7981 */ /* 0x000ea2000c1e1900 */
[----:B------:R-:W-:Y:S01]  /*0560*/  MOV R0, 0x400 ;  /* 0x0000040000007802 */ /* 0x000fe20000000f00 */
[----:B------:R-:W-:Y:S01]  /*0570*/  IMAD R16, R16, R9, RZ ;  /* 0x0000000910107224 */ /* 0x000fe200078e02ff */
[----:B------:R-:W-:Y:S02]  /*0580*/  LEA R15, R5, UR22, 0x1 ;  /* 0x00000016050f7c11 */ /* 0x000fe4000f8e08ff */
[----:B------:R-:W-:Y:S02]  /*0590*/  LEA R10, R4, UR24, 0x1 ;  /* 0x00000018040a7c11 */ /* 0x000fe4000f8e08ff */
[----:B0-----:R-:W-:-:S03]  /*05a0*/  LEA R9, R25, R0, 0x18 ;  /* 0x0000000019097211 */ /* 0x001fc600078ec0ff */
[----:B------:R-:W-:Y:S01]  /*05b0*/  IMAD R15, R15, R10, RZ ;  /* 0x0000000a0f0f7224 */ /* 0x000fe200078e02ff */
[----:B------:R-:W-:-:S04]  /*05c0*/  LEA R0, R16, R9, 0x2 ;  /* 0x0000000910007211 */ /* 0x000fc800078e10ff */
[----:B------:R-:W-:Y:S02]  /*05d0*/  R2UR UR5, R15 ;  /* 0x000000000f0572ca */ /* 0x000fe400000e0000 */
[----:B------:R-:W-:Y:S01]  /*05e0*/  R2UR UR4, R0 ;  /* 0x00000000000472ca */ /* 0x000fe200000e0000 */
[----:B------:R-:W-:Y:S01]  /*05f0*/  VIADD R17, R17, UR24 ;  /* 0x0000001811117c36 */ /* 0x000fe20008000000 */
[----:B------:R-:W-:Y:S01]  /*0600*/  IADD3 R20, PT, PT, R22, R11, RZ ;  /* 0x0000000b16147210 */ /* 0x000fe20007ffe0ff */
[----:B------:R-:W-:-:S04]  /*0610*/  IMAD.IADD R26, R18, 0x1, R7 ;  /* 0x00000001121a7824 */ /* 0x000fc800078e0207 */
[----:B------:R-:W-:-:S06]  /*0620*/  IMAD R0, R20, R17, RZ ;  /* 0x0000001114007224 */ /* 0x000fcc00078e02ff */
[----:B------:R-:W-:Y:S01]  /*0630*/  ULEA UR6, UR5, UR4, 0x2 ;  /* 0x0000000405067291 */ /* 0x000fe2000f8e10ff */
[----:B------:R-:W-:-:S05]  /*0640*/  IADD3 R31, PT, PT, R0, R26, RZ ;  /* 0x0000001a001f7210 */ /* 0x000fca0007ffe0ff */
[----:B------:R-:W-:Y:S02]  /*0650*/  LEA R31, R31, UR6, 0x2 ;  /* 0x000000061f1f7c11 */ /* 0x000fe4000f8e10ff */
[----:B------:R-:W-:Y:S02]  /*0660*/  ISETP.GE.U32.AND P1, PT, R11, R18, PT ;  /* 0x000000120b00720c */ /* 0x000fe40003f26070 */
[----:B------:R-:W-:Y:S01]  /*0670*/  IADD3 R14, PT, PT, -R22, UR24, RZ ;  /* 0x00000018160e7c10 */ /* 0x000fe2000fffe1ff */
[----:B------:R-:W0:Y:S01]  /*0680*/  S2UR UR21, SR_CTAID.X ;  /* 0x00000000001579c3 */ /* 0x000e220000002500 */
[----:B------:R-:W-:Y:S01]  /*0690*/  IADD3 R30, PT, PT, -R18, UR22, RZ ;  /* 0x00000016121e7c10 */ /* 0x000fe2000fffe1ff */
[----:B------:R-:W-:Y:S01]  /*06a0*/  BSSY.RECONVERGENT B0, `(.L_x_4) ;  /* 0x000001a000007945 */ /* 0x000fe20003800200 */
[----:B------:R-:W-:-:S05]  /*06b0*/  ISETP.GE.U32.AND P2, PT, R7, R14, PT ;  /* 0x0000000e0700720c */ /* 0x000fca0003f46070 */
[----:B------:R-:W1:Y:S01]  /*06c0*/  S2UR UR23, SR_CTAID.Y ;  /* 0x00000000001779c3 */ /* 0x000e620000002600 */
[----:B------:R-:W-:Y:S01]  /*06d0*/  ISETP.LT.U32.OR P0, PT, R11, R30, !P2 ;  /* 0x0000001e0b00720c */ /* 0x000fe20005701470 */
[----:B--2---:R2:W-:Y:S01]  /*06e0*/  STS [R31], R12 ;  /* 0x0000000c1f007388 */ /* 0x0045e20000000800 */
[----:B01----:R-:W-:Y:S11]  /*06f0*/  @P1 BRA `(.L_x_5) ;  /* 0x0000000000501947 */ /* 0x003ff60003800000 */
[----:B------:R-:W-:Y:S01]  /*0700*/  ISETP.GE.U32.AND P3, PT, R7, R22, PT ;  /* 0x000000160700720c */ /* 0x000fe20003f66070 */
[----:B------:R-:W-:-:S05]  /*0710*/  IMAD.SHL.U32 R25, R11, 0x2, RZ ;  /* 0x000000020b197824 */ /* 0x000fca00078e00ff */
[----:B------:R-:W-:-:S04]  /*0720*/  LOP3.LUT R25, RZ, R25, RZ, 0x33, !PT ;  /* 0x00000019ff197212 */ /* 0x000fc800078e33ff */
[----:B--2---:R-:W-:-:S03]  /*0730*/  IADD3 R12, PT, PT, R24, R25, RZ ;  /* 0x00000019180c7210 */ /* 0x004fc60007ffe0ff */
[----:B------:R-:W-:Y:S02]  /*0740*/  @!P3 IMAD.SHL.U32 R14, R7, 0x2, RZ ;  /* 0x00000002070eb824 */ /* 0x000fe400078e00ff */
[----:B------:R-:W-:-:S03]  /*0750*/  IMAD R13, R23, R12, R32 ;  /* 0x0000000c170d7224 */ /* 0x000fc600078e0220 */
[----:B------:R-:W-:-:S04]  /*0760*/  @!P3 LOP3.LUT R14, RZ, R14, RZ, 0x33, !PT ;  /* 0x0000000eff0eb212 */ /* 0x000fc800078e33ff */
[C---:B------:R-:W-:Y:S01]  /*0770*/  @!P3 IADD3 R15, PT, PT, R13.reuse, R14, RZ ;  /* 0x0000000e0d0fb210 */ /* 0x040fe20007ffe0ff */
[----:B------:R-:W-:-:S04]  /*0780*/  IMAD.WIDE.U32 R12, R13, 0x4, R2 ;  /* 0x000000040d0c7825 */ /* 0x000fc800078e0002 */
[----:B------:R-:W-:Y:S02]  /*0790*/  @!P3 IMAD.WIDE.U32 R14, R15, 0x4, R2 ;  /* 0x000000040f0eb825 */ /* 0x000fe400078e0002 */
[----:B------:R-:W2:Y:S04]  /*07a0*/  LDG.E R12, desc[UR16][R12.64] ;  /* 0x000000100c0c7981 */ /* 0x000ea8000c1e1900 */
[----:B------:R-:W3:Y:S01]  /*07b0*/  @!P3 LDG.E R14, desc[UR16][R14.64] ;  /* 0x000000100e0eb981 */ /* 0x000ee2000c1e1900 */
[----:B------:R-:W-:Y:S01]  /*07c0*/  IMAD.IADD R25, R20, 0x1, R25 ;  /* 0x0000000114197824 */ /* 0x000fe200078e0219 */
[----:B------:R-:W-:-:S03]  /*07d0*/  @!P3 SHF.L.U32 R27, R7, 0x3, RZ ;  /* 0x00000003071bb819 */ /* 0x000fc600000006ff */
[----:B------:R-:W-:Y:S01]  /*07e0*/  IMAD R25, R17, R25, R26 ;  /* 0x0000001911197224 */ /* 0x000fe200078e021a */
[----:B------:R-:W-:-:S04]  /*07f0*/  @!P3 LOP3.LUT R28, R27, 0xfffffffc, RZ, 0x3c, !PT ;  /* 0xfffffffc1b1cb812 */ /* 0x000fc800078e3cff */
[----:B------:R-:W-:-:S05]  /*0800*/  LEA R25, R25, UR6, 0x2 ;  /* 0x0000000619197c11 */ /* 0x000fca000f8e10ff */
[----:B------:R-:W-:Y:S01]  /*0810*/  @!P3 IMAD.IADD R27, R25, 0x1, R28 ;  /* 0x00000001191bb824 */ /* 0x000fe200078e021c */
[----:B--2---:R0:W-:Y:S04]  /*0820*/  STS [R25], R12 ;  /* 0x0000000c19007388 */ /* 0x0041e80000000800 */
[----:B---3--:R0:W-:Y:S02]  /*0830*/  @!P3 STS [R27], R14 ;  /* 0x0000000e1b00b388 */ /* 0x0081e40000000800 */
.L_x_5:
[----:B------:R-:W-:Y:S05]  /*0840*/  BSYNC.RECONVERGENT B0 ;  /* 0x0000000000007941 */ /* 0x000fea0003800200 */
.L_x_4:
[----:B0-----:R-:W-:Y:S01]  /*0850*/  @!P0 LOP3.LUT R14, RZ, R11, RZ, 0x33, !PT ;  /* 0x0000000bff0e8212 */ /* 0x001fe200078e33ff */
[----:B------:R-:W0:Y:S01]  /*0860*/  LDC R25, c[0x0][0x3a8] ;  /* 0x0000ea00ff197b82 */ /* 0x000e220000000800 */
[----:B------:R-:W-:Y:S02]  /*0870*/  @!P0 LOP3.LUT R15, RZ, R7, RZ, 0x33, !PT ;  /* 0x00000007ff0f8212 */ /* 0x000fe400078e33ff */
[----:B------:R-:W-:-:S03]  /*0880*/  @!P0 IADD3 R14, PT, PT, R14, UR22, RZ ;  /* 0x000000160e0e8c10 */ /* 0x000fc6000fffe0ff */
[----:B------:R-:W-:Y:S02]  /*0890*/  @!P0 VIADD R15, R15, UR24 ;  /* 0x000000180f0f8c36 */ /* 0x000fe40008000000 */
[----:B------:R-:W-:-:S05]  /*08a0*/  @!P0 IMAD R13, R14, 0x2, R29 ;  /* 0x000000020e0d8824 */ /* 0x000fca00078e021d */
[----:B--2---:R-:W-:-:S05]  /*08b0*/  @!P0 IADD3 R12, PT, PT, R18, R13, RZ ;  /* 0x0000000d120c8210 */ /* 0x004fca0007ffe0ff */
[----:B------:R-:W-:Y:S01]  /*08c0*/  @!P0 IMAD R13, R23, R12, R23 ;  /* 0x0000000c170d8224 */ /* 0x000fe200078e0217 */
[----:B------:R-:W-:-:S04]  /*08d0*/  @!P0 LEA R12, R15, R21, 0x1 ;  /* 0x000000150f0c8211 */ /* 0x000fc800078e08ff */
[----:B------:R-:W-:-:S05]  /*08e0*/  @!P0 IADD3 R12, PT, PT, R13, R12, R22 ;  /* 0x0000000c0d0c8210 */ /* 0x000fca0007ffe016 */
[----:B------:R-:W-:-:S04]  /*08f0*/  @!P0 VIADD R13, R12, 0x1 ;  /* 0x000000010c0d8836 */ /* 0x000fc80000000000 */
[----:B------:R-:W-:-:S05]  /*0900*/  @!P0 IMAD.WIDE.U32 R12, R13, 0x4, R2 ;  /* 0x000000040d0c8825 */ /* 0x000fca00078e0002 */
[----:B------:R1:W5:Y:S01]  /*0910*/  @!P0 LDG.E R27, desc[UR16][R12.64] ;  /* 0x000000100c1b8981 */ /* 0x000362000c1e1900 */
[----:B------:R-:W-:Y:S01]  /*0920*/  ISETP.GE.U32.AND P4, PT, R7, R22, PT ;  /* 0x000000160700720c */ /* 0x000fe20003f86070 */
[----:B0-----:R1:W0:Y:S01]  /*0930*/  MUFU.RCP R28, R25 ;  /* 0x00000019001c7308 */ /* 0x0012220000001000 */
[----:B------:R-:W-:Y:S01]  /*0940*/  @!P0 IADD3 R14, PT, PT, R22, UR22, R14 ;  /* 0x00000016160e8c10 */ /* 0x000fe2000fffe00e */
[----:B------:R-:W-:Y:S01]  /*0950*/  BSSY.RECONVERGENT B0, `(.L_x_6) ;  /* 0x000000f000007945 */ /* 0x000fe20003800200 */
[----:B------:R-:W-:Y:S02]  /*0960*/  @!P0 IADD3 R15, PT, PT, R18, UR24, R15 ;  /* 0x00000018120f8c10 */ /* 0x000fe4000fffe00f */
[----:B------:R-:W-:-:S03]  /*0970*/  ISETP.GE.U32.AND P3, PT, R11, R30, PT ;  /* 0x0000001e0b00720c */ /* 0x000fc60003f66070 */
[----:B------:R-:W-:-:S05]  /*0980*/  @!P0 IMAD R30, R17, R14, R15 ;  /* 0x0000000e111e8224 */ /* 0x000fca00078e020f */
[----:B------:R-:W-:Y:S01]  /*0990*/  @!P0 LEA R30, R30, UR6, 0x2 ;  /* 0x000000061e1e8c11 */ /* 0x000fe2000f8e10ff */
[----:B-1----:R-:W-:Y:S06]  /*09a0*/  @P4 BRA `(.L_x_7) ;  /* 0x0000000000244947 */ /* 0x002fec0003800000 */
[----:B------:R-:W-:-:S04]  /*09b0*/  SHF.L.U32 R12, R7, 0x1, RZ ;  /* 0x00000001070c7819 */ /* 0x000fc800000006ff */
[----:B------:R-:W-:-:S05]  /*09c0*/  LOP3.LUT R12, RZ, R12, RZ, 0x33, !PT ;  /* 0x0000000cff0c7212 */ /* 0x000fca00078e33ff */
[----:B------:R-:W-:-:S04]  /*09d0*/  IMAD.IADD R13, R33, 0x1, R12 ;  /* 0x00000001210d7824 */ /* 0x000fc800078e020c */
[----:B------:R-:W-:-:S06]  /*09e0*/  IMAD.WIDE.U32 R12, R13, 0x4, R2 ;  /* 0x000000040d0c7825 */ /* 0x000fcc00078e0002 */
[----:B------:R-:W2:Y:S01]  /*09f0*/  LDG.E R12, desc[UR16][R12.64] ;  /* 0x000000100c0c7981 */ /* 0x000ea2000c1e1900 */
[----:B------:R-:W-:-:S04]  /*0a00*/  SHF.L.U32 R14, R7, 0x3, RZ ;  /* 0x00000003070e7819 */ /* 0x000fc800000006ff */
[----:B------:R-:W-:-:S05]  /*0a10*/  LOP3.LUT R14, R14, 0xfffffffc, RZ, 0x3c, !PT ;  /* 0xfffffffc0e0e7812 */ /* 0x000fca00078e3cff */
[----:B------:R-:W-:-:S05]  /*0a20*/  IMAD.IADD R31, R31, 0x1, R14 ;  /* 0x000000011f1f7824 */ /* 0x000fca00078e020e */
[----:B--2---:R1:W-:Y:S02]  /*0a30*/  STS [R31], R12 ;  /* 0x0000000c1f007388 */ /* 0x0043e40000000800 */
.L_x_7:
[----:B------:R-:W-:Y:S05]  /*0a40*/  BSYNC.RECONVERGENT B0 ;  /* 0x0000000000007941 */ /* 0x000fea0003800200 */
.L_x_6:
[----:B------:R-:W-:Y:S04]  /*0a50*/  BSSY.RECONVERGENT B0, `(.L_x_8) ;  /* 0x0000017000007945 */ /* 0x000fe80003800200 */
[----:B------:R-:W-:Y:S05]  /*0a60*/  @!P3 BRA `(.L_x_9) ;  /* 0x000000000054b947 */ /* 0x000fea0003800000 */
[----:B-1----:R-:W-:Y:S01]  /*0a70*/  LOP3.LUT R31, RZ, R11, RZ, 0x33, !PT ;  /* 0x0000000bff1f7212 */ /* 0x002fe200078e33ff */
[----:B------:R-:W-:-:S03]  /*0a80*/  @!P4 IMAD.SHL.U32 R14, R7, 0x2, RZ ;  /* 0x00000002070ec824 */ /* 0x000fc600078e00ff */
[----:B------:R-:W-:Y:S02]  /*0a90*/  IADD3 R31, PT, PT, R31, UR22, RZ ;  /* 0x000000161f1f7c10 */ /* 0x000fe4000fffe0ff */
[----:B------:R-:W-:-:S03]  /*0aa0*/  @!P4 LOP3.LUT R14, RZ, R14, RZ, 0x33, !PT ;  /* 0x0000000eff0ec212 */ /* 0x000fc600078e33ff */
[----:B------:R-:W-:-:S05]  /*0ab0*/  IMAD R29, R31, 0x2, R29 ;  /* 0x000000021f1d7824 */ /* 0x000fca00078e021d */
[----:B------:R-:W-:-:S05]  /*0ac0*/  IADD3 R12, PT, PT, R18, R29, RZ ;  /* 0x0000001d120c7210 */ /* 0x000fca0007ffe0ff */
[----:B------:R-:W-:-:S05]  /*0ad0*/  IMAD R13, R23, R12, R23 ;  /* 0x0000000c170d7224 */ /* 0x000fca00078e0217 */
[----:B------:R-:W-:-:S05]  /*0ae0*/  IADD3 R13, PT, PT, R32, R13, RZ ;  /* 0x0000000d200d7210 */ /* 0x000fca0007ffe0ff */
[----:B------:R-:W-:Y:S02]  /*0af0*/  @!P4 IMAD.IADD R15, R14, 0x1, R13 ;  /* 0x000000010e0fc824 */ /* 0x000fe400078e020d */
[----:B------:R-:W-:-:S04]  /*0b00*/  IMAD.WIDE.U32 R12, R13, 0x4, R2 ;  /* 0x000000040d0c7825 */ /* 0x000fc800078e0002 */
[----:B------:R-:W-:Y:S02]  /*0b10*/  @!P4 IMAD.WIDE.U32 R14, R15, 0x4, R2 ;  /* 0x000000040f0ec825 */ /* 0x000fe400078e0002 */
[----:B------:R-:W2:Y:S04]  /*0b20*/  LDG.E R12, desc[UR16][R12.64] ;  /* 0x000000100c0c7981 */ /* 0x000ea8000c1e1900 */
[----:B------:R-:W3:Y:S01]  /*0b30*/  @!P4 LDG.E R14, desc[UR16][R14.64] ;  /* 0x000000100e0ec981 */ /* 0x000ee2000c1e1900 */
[----:B------:R-:W-:-:S05]  /*0b40*/  IADD3 R31, PT, PT, R22, UR22, R31 ;  /* 0x00000016161f7c10 */ /* 0x000fca000fffe01f */
[----:B------:R-:W-:Y:S01]  /*0b50*/  IMAD R31, R17, R31, R26 ;  /* 0x0000001f111f7224 */ /* 0x000fe200078e021a */
[----:B------:R-:W-:-:S04]  /*0b60*/  @!P4 SHF.L.U32 R26, R7, 0x3, RZ ;  /* 0x00000003071ac819 */ /* 0x000fc800000006ff */
[----:B------:R-:W-:Y:S02]  /*0b70*/  @!P4 LOP3.LUT R26, R26, 0xfffffffc, RZ, 0x3c, !PT ;  /* 0xfffffffc1a1ac812 */ /* 0x000fe400078e3cff */
[----:B------:R-:W-:-:S05]  /*0b80*/  LEA R31, R31, UR6, 0x2 ;  /* 0x000000061f1f7c11 */ /* 0x000fca000f8e10ff */
[----:B------:R-:W-:Y:S01]  /*0b90*/  @!P4 IMAD.IADD R29, R26, 0x1, R31 ;  /* 0x000000011a1dc824 */ /* 0x000fe200078e021f */
[----:B--2---:R2:W-:Y:S04]  /*0ba0*/  STS [R31], R12 ;  /* 0x0000000c1f007388 */ /* 0x0045e80000000800 */
[----:B---3--:R2:W-:Y:S02]  /*0bb0*/  @!P4 STS [R29], R14 ;  /* 0x0000000e1d00c388 */ /* 0x0085e40000000800 */
.L_x_9:
[----:B------:R-:W-:Y:S05]  /*0bc0*/  BSYNC.RECONVERGENT B0 ;  /* 0x0000000000007941 */ /* 0x000fea0003800200 */
.L_x_8:
[----:B------:R-:W-:Y:S04]  /*0bd0*/  BSSY.RECONVERGENT B0, `(.L_x_10) ;  /* 0x0000017000007945 */ /* 0x000fe80003800200 */
[----:B------:R-:W-:Y:S05]  /*0be0*/  @!P2 BRA `(.L_x_11) ;  /* 0x000000000054a947 */ /* 0x000fea0003800000 */
[----:B--2---:R-:W-:Y:S02]  /*0bf0*/  LOP3.LUT R14, RZ, R7, RZ, 0x33, !PT ;  /* 0x00000007ff0e7212 */ /* 0x004fe400078e33ff */
[----:B------:R-:W-:Y:S02]  /*0c00*/  @!P1 SHF.L.U32 R11, R11, 0x1, RZ ;  /* 0x000000010b0b9819 */ /* 0x000fe400000006ff */
[----:B------:R-:W-:Y:S02]  /*0c10*/  IADD3 R14, PT, PT, R14, UR24, RZ ;  /* 0x000000180e0e7c10 */ /* 0x000fe4000fffe0ff */
[----:B------:R-:W-:-:S03]  /*0c20*/  @!P1 LOP3.LUT R11, RZ, R11, RZ, 0x33, !PT ;  /* 0x0000000bff0b9212 */ /* 0x000fc600078e33ff */
[----:B------:R-:W-:Y:S01]  /*0c30*/  IMAD R21, R14, 0x2, R21 ;  /* 0x000000020e157824 */ /* 0x000fe200078e0215 */
[----:B------:R-:W-:-:S04]  /*0c40*/  @!P1 IADD3 R24, PT, PT, R24, R11, RZ ;  /* 0x0000000b18189210 */ /* 0x000fc80007ffe0ff */
[----:B------:R-:W-:-:S04]  /*0c50*/  IADD3 R22, PT, PT, R21, 0x1, R22 ;  /* 0x0000000115167810 */ /* 0x000fc80007ffe016 */
[----:B------:R-:W-:Y:S01]  /*0c60*/  IADD3 R13, PT, PT, R19, R22, RZ ;  /* 0x00000016130d7210 */ /* 0x000fe20007ffe0ff */
[----:B------:R-:W-:-:S04]  /*0c70*/  @!P1 IMAD R23, R23, R24, R22 ;  /* 0x0000001817179224 */ /* 0x000fc800078e0216 */
[----:B-1----:R-:W-:-:S04]  /*0c80*/  IMAD.WIDE.U32 R12, R13, 0x4, R2 ;  /* 0x000000040d0c7825 */ /* 0x002fc800078e0002 */
[----:B------:R-:W-:Y:S02]  /*0c90*/  @!P1 IMAD.WIDE.U32 R2, R23, 0x4, R2 ;  /* 0x0000000417029825 */ /* 0x000fe400078e0002 */
[----:B------:R-:W2:Y:S04]  /*0ca0*/  LDG.E R12, desc[UR16][R12.64] ;  /* 0x000000100c0c7981 */ /* 0x000ea8000c1e1900 */
[----:B------:R-:W3:Y:S01]  /*0cb0*/  @!P1 LDG.E R2, desc[UR16][R2.64] ;  /* 0x0000001002029981 */ /* 0x000ee2000c1e1900 */
[----:B------:R-:W-:Y:S01]  /*0cc0*/  IADD3 R14, PT, PT, R18, UR24, R14 ;  /* 0x00000018120e7c10 */ /* 0x000fe2000fffe00e */
[----:B------:R-:W-:-:S03]  /*0cd0*/  @!P1 IMAD.IADD R11, R20, 0x1, R11 ;  /* 0x00000001140b9824 */ /* 0x000fc600078e020b */
[----:B------:R-:W-:Y:S01]  /*0ce0*/  IADD3 R0, PT, PT, R0, R14, RZ ;  /* 0x0000000e00007210 */ /* 0x000fe20007ffe0ff */
[----:B------:R-:W-:-:S03]  /*0cf0*/  @!P1 IMAD R17, R17, R11, R14 ;  /* 0x0000000b11119224 */ /* 0x000fc600078e020e */
[----:B------:R-:W-:Y:S02]  /*0d00*/  LEA R11, R0, UR6, 0x2 ;  /* 0x00000006000b7c11 */ /* 0x000fe4000f8e10ff */
[----:B------:R-:W-:-:S03]  /*0d10*/  @!P1 LEA R17, R17, UR6, 0x2 ;  /* 0x0000000611119c11 */ /* 0x000fc6000f8e10ff */
[----:B--2---:R4:W-:Y:S04]  /*0d20*/  STS [R11], R12 ;  /* 0x0000000c0b007388 */ /* 0x0049e80000000800 */
[----:B---3--:R4:W-:Y:S02]  /*0d30*/  @!P1 STS [R17], R2 ;  /* 0x0000000211009388 */ /* 0x0089e40000000800 */
.L_x_11:
[----:B------:R-:W-:Y:S05]  /*0d40*/  BSYNC.RECONVERGENT B0 ;  /* 0x0000000000007941 */ /* 0x000fea0003800200 */
.L_x_10:
[----:B-----5:R3:W-:Y:S01]  /*0d50*/  @!P0 STS [R30], R27 ;  /* 0x0000001b1e008388 */ /* 0x0207e20000000800 */
[----:B------:R-:W-:Y:S01]  /*0d60*/  BAR.SYNC.DEFER_BLOCKING 0x0 ;  /* 0x0000000000007b1d */ /* 0x000fe20000010000 */
[----:B0-----:R-:W-:-:S04]  /*0d70*/  FFMA R3, R28, -R25, 1 ;  /* 0x3f8000001c037423 */ /* 0x001fc80000000819 */
[----:B------:R-:W-:Y:S01]  /*0d80*/  FFMA R3, R28, R3, R28 ;  /* 0x000000031c037223 */ /* 0x000fe2000000001c */
[----:B------:R-:W0:Y:S03]  /*0d90*/  FCHK P0, -RZ, R25 ;  /* 0x00000019ff007302 */ /* 0x000e260000000100 */
[----:B------:R-:W-:-:S04]  /*0da0*/  FFMA R0, -RZ, R3, RZ ;  /* 0x00000003ff007223 */ /* 0x000fc800000001ff */
[----:B----4-:R-:W-:-:S04]  /*0db0*/  FFMA R2, R0, -R25, -RZ ;  /* 0x8000001900027223 */ /* 0x010fc800000008ff */
[----:B------:R-:W-:Y:S01]  /*0dc0*/  FFMA R0, R3, R2, R0 ;  /* 0x0000000203007223 */ /* 0x000fe20000000000 */
[----:B0--3--:R-:W-:Y:S06]  /*0dd0*/  @!P0 BRA `(.L_x_12) ;  /* 0x0000000000188947 */ /* 0x009fec0003800000 */
[----:B------:R-:W0:Y:S01]  /*0de0*/  LDCU UR7, c[0x0][0x3a8] ;  /* 0x00007500ff0777ac */ /* 0x000e220008000800 */
[----:B------:R-:W-:Y:S01]  /*0df0*/  HFMA2 R2, -RZ, RZ, -0.0 , 0 ;  /* 0x80000000ff027431 */ /* 0x000fe200000001ff */
[----:B------:R-:W-:Y:S01]  /*0e00*/  MOV R23, 0xe30 ;  /* 0x00000e3000177802 */ /* 0x000fe20000000f00 */
[----:B0-----:R-:W-:-:S07]  /*0e10*/  IMAD.U32 R3, RZ, RZ, UR7 ;  /* 0x00000007ff037e24 */ /* 0x001fce000f8e00ff */
[----:B-12---:R-:W-:Y:S05]  /*0e20*/  CALL.REL.NOINC `($__internal_0_$__cuda_sm3x_div_rn_noftz_f32_slowpath) ;  /* 0x0000001c00d47944 */ /* 0x006fea0003c00000 */
[----:B------:R-:W-:-:S07]  /*0e30*/  MOV R0, R24 ;  /* 0x0000001800007202 */ /* 0x000fce0000000f00 */
.L_x_12:
[----:B------:R-:W-:Y:S02]  /*0e40*/  HFMA2 R3, -RZ, RZ, 0.96630859375, -0.0022525787353515625 ;  /* 0x3bbb989dff037431 */ /* 0x000fe400000001ff */
[----:B------:R-:W-:Y:S01]  /*0e50*/  IMAD.MOV.U32 R11, RZ, RZ, 0x437c0000 ;  /* 0x437c0000ff0b7424 */ /* 0x000fe200078e00ff */
[----:B------:R-:W-:Y:S01]  /*0e60*/  IADD3 R16, PT, PT, R16, UR5, RZ ;  /* 0x0000000510107c10 */ /* 0x000fe2000fffe0ff */
[----:B------:R-:W-:Y:S01]  /*0e70*/  IMAD.MOV.U32 R13, RZ, RZ, RZ ;  /* 0x000000ffff0d7224 */ /* 0x000fe200078e00ff */
[----:B------:R-:W-:Y:S02]  /*0e80*/  ULOP3.LUT UR15, UR24, 0x7fc, URZ, 0xc0, !UPT ;  /* 0x000007fc180f7892 */ /* 0x000fe4000f8ec0ff */
[----:B------:R-:W-:Y:S01]  /*0e90*/  LEA R15, R16, R9, 0x2 ;  /* 0x00000009100f7211 */ /* 0x000fe200078e10ff */
[----:B------:R-:W-:Y:S02]  /*0ea0*/  ULOP3.LUT UR18, UR24, 0x7f8, URZ, 0xc0, !UPT ;  /* 0x000007f818127892 */ /* 0x000fe4000f8ec0ff */
[----:B------:R-:W-:Y:S01]  /*0eb0*/  ULOP3.LUT UR25, UR24, 0x7, URZ, 0xc0, !UPT ;  /* 0x0000000718197892 */ /* 0x000fe2000f8ec0ff */
[----:B------:R-:W-:-:S04]  /*0ec0*/  FFMA.SAT R2, R0, R3, 0.5 ;  /* 0x3f00000000027423 */ /* 0x000fc80000002003 */
[----:B------:R-:W-:Y:S01]  /*0ed0*/  FFMA.RM R2, R2, R11, 12582913 ;  /* 0x4b40000102027423 */ /* 0x000fe2000000400b */
[----:B------:R-:W-:-:S03]  /*0ee0*/  HFMA2 R11, -RZ, RZ, 0, 0 ;  /* 0x00000000ff0b7431 */ /* 0x000fc600000001ff */
[C---:B------:R-:W-:Y:S01]  /*0ef0*/  FADD R3, R2.reuse, -12583039 ;  /* 0xcb40007f02037421 */ /* 0x040fe20000000000 */
[----:B------:R-:W-:-:S03]  /*0f00*/  IMAD.SHL.U32 R9, R2, 0x800000, RZ ;  /* 0x0080000002097824 */ /* 0x000fc600078e00ff */
[----:B------:R-:W-:-:S04]  /*0f10*/  FFMA R3, R0, 1.4426950216293334961, -R3 ;  /* 0x3fb8aa3b00037823 */ /* 0x000fc80000000803 */
[----:B--2---:R-:W-:Y:S01]  /*0f20*/  FFMA R14, R0, 1.925963033500011079e-08, R3 ;  /* 0x32a57060000e7823 */ /* 0x004fe20000000003 */
[----:B------:R-:W-:-:S07]  /*0f30*/  MOV R0, RZ ;  /* 0x000000ff00007202 */ /* 0x000fce0000000f00 */
.L_x_45:
[----:B-1----:R-:W-:-:S07]  /*0f40*/  MOV R12, RZ ;  /* 0x000000ff000c7202 */ /* 0x002fce0000000f00 */
.L_x_44:
[----:B------:R-:W0:Y:S01]  /*0f50*/  S2R R22, SR_TID.X ;  /* 0x0000000000167919 */ /* 0x000e220000002100 */
[----:B------:R-:W-:Y:S01]  /*0f60*/  ISETP.NE.AND P0, PT, R12, UR23, PT ;  /* 0x000000170c007c0c */ /* 0x000fe2000bf05270 */
[----:B------:R-:W-:Y:S01]  /*0f70*/  UMOV UR7, UR6 ;  /* 0x0000000600077c82 */ /* 0x000fe20008000000 */
[----:B------:R-:W-:-:S13]  /*0f80*/  ISETP.EQ.AND P1, PT, R13, UR21, PT ;  /* 0x000000150d007c0c */ /* 0x000fda000bf22270 */
[----:B------:R-:W-:Y:S05]  /*0f90*/  @!P0 BRA P1, `(.L_x_13) ;  /* 0x0000000400cc8947 */ /* 0x000fea0000800000 */
[----:B------:R-:W1:Y:S01]  /*0fa0*/  LDC.64 R16, c[0x0][0x3a0] ;  /* 0x0000e800ff107b82 */ /* 0x000e620000000a00 */
[----:B------:R-:W2:Y:S01]  /*0fb0*/  LDCU UR8, c[0x0][0x394] ;  /* 0x00007280ff0877ac */ /* 0x000ea20008000800 */
[----:B-1----:R-:W3:Y:S04]  /*0fc0*/  LDG.E R2, desc[UR16][R16.64+0x4] ;  /* 0x0000041010027981 */ /* 0x002ee8000c1e1900 */
[----:B------:R-:W4:Y:S01]  /*0fd0*/  LDG.E R18, desc[UR16][R16.64] ;  /* 0x0000001010127981 */ /* 0x000f22000c1e1900 */
[----:B------:R-:W-:Y:S01]  /*0fe0*/  IMAD R20, R12, UR24, R7 ;  /* 0x000000180c147c24 */ /* 0x000fe2000f8e0207 */
[----:B------:R-:W-:Y:S01]  /*0ff0*/  SHF.L.U32 R25, R7, 0x1, RZ ;  /* 0x0000000107197819 */ /* 0x000fe200000006ff */
[----:B0-----:R-:W-:-:S03]  /*1000*/  IMAD R24, R13, UR22, R22 ;  /* 0x000000160d187c24 */ /* 0x001fc6000f8e0216 */
[----:B------:R-:W-:Y:S02]  /*1010*/  LOP3.LUT R25, RZ, R25, RZ, 0x33, !PT ;  /* 0x00000019ff197212 */ /* 0x000fe400078e33ff */
[----:B---3--:R-:W-:Y:S02]  /*1020*/  R2UR UR5, R2 ;  /* 0x00000000020572ca */ /* 0x008fe400000e0000 */
[----:B------:R-:W0:Y:S01]  /*1030*/  LDC.64 R2, c[0x0][0x380] ;  /* 0x0000e000ff027b82 */ /* 0x000e220000000a00 */
[----:B----4-:R-:W-:-:S04]  /*1040*/  IADD3 R18, PT, PT, R18, -0x1, RZ ;  /* 0xffffffff12127810 */ /* 0x010fc80007ffe0ff */
[----:B------:R-:W-:-:S04]  /*1050*/  LEA.HI R18, R18, R18, RZ, 0x1 ;  /* 0x0000001212127211 */ /* 0x000fc800078f08ff */
[----:B------:R-:W-:Y:S02]  /*1060*/  SHF.R.S32.HI R27, RZ, 0x1, R18 ;  /* 0x00000001ff1b7819 */ /* 0x000fe40000011412 */
[----:B------:R-:W-:-:S04]  /*1070*/  UIADD3 UR5, UPT, UPT, UR5, -0x1, URZ ;  /* 0xffffffff05057890 */ /* 0x000fc8000fffe0ff */
[----:B------:R-:W-:Y:S01]  /*1080*/  ULEA.HI UR5, UR5, UR5, URZ, 0x1 ;  /* 0x0000000505057291 */ /* 0x000fe2000f8f08ff */
[----:B------:R-:W-:-:S03]  /*1090*/  IMAD.IADD R21, R27, 0x1, R24 ;  /* 0x000000011b157824 */ /* 0x000fc600078e0218 */
[----:B------:R-:W-:Y:S02]  /*10a0*/  USHF.R.S32.HI UR7, URZ, 0x1, UR5 ;  /* 0x00000001ff077899 */ /* 0x000fe40008011405 */
[----:B------:R-:W-:-:S04]  /*10b0*/  ULOP3.LUT UR5, UR5, 0xfffffffe, URZ, 0xc0, !UPT ;  /* 0xfffffffe05057892 */ /* 0x000fc8000f8ec0ff */
[----:B--2---:R-:W-:Y:S01]  /*10c0*/  UIADD3 UR8, UPT, UPT, UR5, UR8, URZ ;  /* 0x0000000805087290 */ /* 0x004fe2000fffe0ff */
[----:B------:R-:W-:Y:S02]  /*10d0*/  IADD3 R20, PT, PT, R20, UR7, RZ ;  /* 0x0000000714147c10 */ /* 0x000fe4000fffe0ff */
[----:B------:R-:W-:-:S03]  /*10e0*/  ISETP.GE.U32.AND P3, PT, R7, UR7, PT ;  /* 0x0000000707007c0c */ /* 0x000fc6000bf66070 */
[----:B------:R-:W-:-:S04]  /*10f0*/  IMAD R26, R21, UR8, R20 ;  /* 0x00000008151a7c24 */ /* 0x000fc8000f8e0214 */
[----:B0-----:R-:W-:-:S06]  /*1100*/  IMAD.WIDE R16, R26, 0x4, R2 ;  /* 0x000000041a107825 */ /* 0x001fcc00078e0202 */
[----:B------:R-:W2:Y:S01]  /*1110*/  LDG.E R17, desc[UR16][R16.64] ;  /* 0x0000001010117981 */ /* 0x000ea2000c1e1900 */
[----:B------:R-:W-:-:S04]  /*1120*/  @!P3 IMAD.IADD R19, R25, 0x1, R26 ;  /* 0x000000011913b824 */ /* 0x000fc800078e021a */
[----:B------:R-:W-:-:S05]  /*1130*/  @!P3 IMAD.WIDE.U32 R18, R19, 0x4, R2 ;  /* 0x000000041312b825 */ /* 0x000fca00078e0002 */
[----:B------:R0:W5:Y:S01]  /*1140*/  @!P3 LDG.E R30, desc[UR16][R18.64] ;  /* 0x00000010121eb981 */ /* 0x000162000c1e1900 */
[----:B------:R-:W-:Y:S01]  /*1150*/  UIADD3 UR5, UPT, UPT, UR5, UR24, URZ ;  /* 0x0000001805057290 */ /* 0x000fe2000fffe0ff */
[----:B------:R-:W-:Y:S02]  /*1160*/  IADD3 R23, PT, PT, R27, R7, RZ ;  /* 0x000000071b177210 */ /* 0x000fe40007ffe0ff */
[----:B------:R-:W-:-:S05]  /*1170*/  IADD3 R24, PT, PT, R22, UR7, RZ ;  /* 0x0000000716187c10 */ /* 0x000fca000fffe0ff */
[----:B------:R-:W-:-:S05]  /*1180*/  IMAD R28, R24, UR5, R23 ;  /* 0x00000005181c7c24 */ /* 0x000fca000f8e0217 */
[----:B------:R-:W-:Y:S02]  /*1190*/  LEA R28, R28, UR4, 0x2 ;  /* 0x000000041c1c7c11 */ /* 0x000fe4000f8e10ff */
[C---:B------:R-:W-:Y:S02]  /*11a0*/  ISETP.GE.U32.AND P0, PT, R22.reuse, R27, PT ;  /* 0x0000001b1600720c */ /* 0x040fe40003f06070 */
[----:B------:R-:W-:Y:S01]  /*11b0*/  IADD3 R31, PT, PT, -R27, UR22, RZ ;  /* 0x000000161b1f7c10 */ /* 0x000fe2000fffe1ff */
[C---:B------:R-:W-:Y:S01]  /*11c0*/  IMAD.SHL.U32 R27, R22.reuse, 0x2, RZ ;  /* 0x00000002161b7824 */ /* 0x040fe200078e00ff */
[----:B------:R-:W-:Y:S01]  /*11d0*/  LOP3.LUT R29, RZ, R22, RZ, 0x33, !PT ;  /* 0x00000016ff1d7212 */ /* 0x000fe200078e33ff */
[----:B------:R-:W-:Y:S01]  /*11e0*/  BSSY.RECONVERGENT B0, `(.L_x_14) ;  /* 0x0000014000007945 */ /* 0x000fe20003800200 */
[----:B------:R-:W-:Y:S02]  /*11f0*/  ISETP.GE.U32.AND P2, PT, R22, R31, PT ;  /* 0x0000001f1600720c */ /* 0x000fe40003f46070 */
[----:B------:R-:W-:-:S02]  /*1200*/  IADD3 R29, PT, PT, R29, UR22, RZ ;  /* 0x000000161d1d7c10 */ /* 0x000fc4000fffe0ff */
[----:B------:R-:W-:Y:S01]  /*1210*/  LOP3.LUT R27, RZ, R27, RZ, 0x33, !PT ;  /* 0x0000001bff1b7212 */ /* 0x000fe200078e33ff */
[----:B--2---:R0:W-:Y:S02]  /*1220*/  STS [R28], R17 ;  /* 0x000000111c007388 */ /* 0x0041e40000000800 */
[----:B------:R-:W-:Y:S06]  /*1230*/  @P0 BRA `(.L_x_15) ;  /* 0x0000000000380947 */ /* 0x000fec0003800000 */
[----:B------:R-:W-:Y:S02]  /*1240*/  ISETP.GE.U32.AND P1, PT, R7, UR7, PT ;  /* 0x0000000707007c0c */ /* 0x000fe4000bf26070 */
[----:B0-----:R-:W-:-:S05]  /*1250*/  IADD3 R17, PT, PT, R27, R21, RZ ;  /* 0x000000151b117210 */ /* 0x001fca0007ffe0ff */
[----:B------:R-:W-:-:S06]  /*1260*/  IMAD R17, R17, UR8, R20 ;  /* 0x0000000811117c24 */ /* 0x000fcc000f8e0214 */
[----:B------:R-:W-:Y:S02]  /*1270*/  @!P1 IMAD.IADD R19, R25, 0x1, R17 ;  /* 0x0000000119139824 */ /* 0x000fe400078e0211 */
[----:B------:R-:W-:-:S04]  /*1280*/  IMAD.WIDE.U32 R16, R17, 0x4, R2 ;  /* 0x0000000411107825 */ /* 0x000fc800078e0002 */
[----:B------:R-:W-:Y:S02]  /*1290*/  @!P1 IMAD.WIDE.U32 R18, R19, 0x4, R2 ;  /* 0x0000000413129825 */ /* 0x000fe400078e0002 */
[----:B------:R-:W2:Y:S04]  /*12a0*/  LDG.E R16, desc[UR16][R16.64] ;  /* 0x0000001010107981 */ /* 0x000ea8000c1e1900 */
[----:B------:R-:W3:Y:S01]  /*12b0*/  @!P1 LDG.E R18, desc[UR16][R18.64] ;  /* 0x0000001012129981 */ /* 0x000ee2000c1e1900 */
[----:B------:R-:W-:-:S05]  /*12c0*/  IADD3 R32, PT, PT, R27, R24, RZ ;  /* 0x000000181b207210 */ /* 0x000fca0007ffe0ff */
[----:B------:R-:W-:-:S05]  /*12d0*/  IMAD R32, R32, UR5, R23 ;  /* 0x0000000520207c24 */ /* 0x000fca000f8e0217 */
[----:B------:R-:W-:-:S04]  /*12e0*/  LEA R32, R32, UR4, 0x2 ;  /* 0x0000000420207c11 */ /* 0x000fc8000f8e10ff */
[----:B------:R-:W-:Y:S01]  /*12f0*/  @!P1 LEA R33, R25, R32, 0x2 ;  /* 0x0000002019219211 */ /* 0x000fe200078e10ff */
[----:B--2---:R1:W-:Y:S04]  /*1300*/  STS [R32], R16 ;  /* 0x0000001020007388 */ /* 0x0043e80000000800 */
[----:B---3--:R1:W-:Y:S02]  /*1310*/  @!P1 STS [R33], R18 ;  /* 0x0000001221009388 */ /* 0x0083e40000000800 */
.L_x_15:
[----:B------:R-:W-:Y:S05]  /*1320*/  BSYNC.RECONVERGENT B0 ;  /* 0x0000000000007941 */ /* 0x000fea0003800200 */
.L_x_14:
[----:B0-----:R-:W-:Y:S01]  /*1330*/  @!P3 IMAD R17, R25, 0x4, R28 ;  /* 0x000000041911b824 */ /* 0x001fe200078e021c */
[----:B------:R-:W-:Y:S01]  /*1340*/  BSSY.RECONVERGENT B0, `(.L_x_16) ;  /* 0x0000011000007945 */ /* 0x000fe20003800200 */
[----:B------:R-:W-:-:S03]  /*1350*/  LEA R29, R29, 0x1, 0x1 ;  /* 0x000000011d1d7811 */ /* 0x000fc600078e08ff */
[----:B-----5:R0:W-:Y:S01]  /*1360*/  @!P3 STS [R17], R30 ;  /* 0x0000001e1100b388 */ /* 0x0201e20000000800 */
[----:B------:R-:W-:Y:S05]  /*1370*/  @!P2 BRA `(.L_x_17) ;  /* 0x000000000034a947 */ /* 0x000fea0003800000 */
[----:B0-----:R-:W-:-:S05]  /*1380*/  IADD3 R17, PT, PT, R21, R29, RZ ;  /* 0x0000001d15117210 */ /* 0x001fca0007ffe0ff */
[----:B------:R-:W-:-:S05]  /*1390*/  IMAD R17, R17, UR8, R20 ;  /* 0x0000000811117c24 */ /* 0x000fca000f8e0214 */
[----:B------:R-:W-:Y:S01]  /*13a0*/  @!P3 IADD3 R19, PT, PT, R25, R17, RZ ;  /* 0x000000111913b210 */ /* 0x000fe20007ffe0ff */
[----:B-1----:R-:W-:-:S04]  /*13b0*/  IMAD.WIDE.U32 R16, R17, 0x4, R2 ;  /* 0x0000000411107825 */ /* 0x002fc800078e0002 */
[----:B------:R-:W-:Y:S02]  /*13c0*/  @!P3 IMAD.WIDE.U32 R18, R19, 0x4, R2 ;  /* 0x000000041312b825 */ /* 0x000fe400078e0002 */
[----:B------:R-:W2:Y:S04]  /*13d0*/  LDG.E R16, desc[UR16][R16.64] ;  /* 0x0000001010107981 */ /* 0x000ea8000c1e1900 */
[----:B------:R-:W3:Y:S01]  /*13e0*/  @!P3 LDG.E R18, desc[UR16][R18.64] ;  /* 0x000000101212b981 */ /* 0x000ee2000c1e1900 */
[----:B------:R-:W-:-:S04]  /*13f0*/  IMAD.IADD R30, R24, 0x1, R29 ;  /* 0x00000001181e7824 */ /* 0x000fc800078e021d */
[----:B------:R-:W-:-:S05]  /*1400*/  IMAD R30, R30, UR5, R23 ;  /* 0x000000051e1e7c24 */ /* 0x000fca000f8e0217 */
[----:B------:R-:W-:-:S04]  /*1410*/  LEA R30, R30, UR4, 0x2 ;  /* 0x000000041e1e7c11 */ /* 0x000fc8000f8e10ff */
[----:B------:R-:W-:Y:S01]  /*1420*/  @!P3 LEA R25, R25, R30, 0x2 ;  /* 0x0000001e1919b211 */ /* 0x000fe200078e10ff */
[----:B--2---:R2:W-:Y:S04]  /*1430*/  STS [R30], R16 ;  /* 0x000000101e007388 */ /* 0x0045e80000000800 */
[----:B---3--:R2:W-:Y:S02]  /*1440*/  @!P3 STS [R25], R18 ;  /* 0x000000121900b388 */ /* 0x0085e40000000800 */
.L_x_17:
[----:B------:R-:W-:Y:S05]  /*1450*/  BSYNC.RECONVERGENT B0 ;  /* 0x0000000000007941 */ /* 0x000fea0003800200 */
.L_x_16:
[----:B------:R-:W-:Y:S01]  /*1460*/  UIADD3 UR7, UPT, UPT, -UR7, UR24, URZ ;  /* 0x0000001807077290 */ /* 0x000fe2000fffe1ff */
[----:B-12---:R-:W-:Y:S01]  /*1470*/  LOP3.LUT R16, RZ, R7, RZ, 0x33, !PT ;  /* 0x00000007ff107212 */ /* 0x006fe200078e33ff */
[----:B------:R-:W-:Y:S03]  /*1480*/  BSSY.RECONVERGENT B0, `(.L_x_18) ;  /* 0x0000015000007945 */ /* 0x000fe60003800200 */
[----:B------:R-:W-:Y:S02]  /*1490*/  IADD3 R16, PT, PT, R16, UR24, RZ ;  /* 0x0000001810107c10 */ /* 0x000fe4000fffe0ff */
[----:B------:R-:W-:Y:S02]  /*14a0*/  ISETP.GE.U32.AND P2, PT, R7, UR7, PT ;  /* 0x0000000707007c0c */ /* 0x000fe4000bf46070 */
[----:B------:R-:W-:Y:S02]  /*14b0*/  LEA R25, R16, 0x1, 0x1 ;  /* 0x0000000110197811 */ /* 0x000fe400078e08ff */
[----:B------:R-:W-:-:S09]  /*14c0*/  ISETP.LT.U32.OR P1, PT, R22, R31, !P2 ;  /* 0x0000001f1600720c */ /* 0x000fd20005721470 */
[----:B------:R-:W-:Y:S05]  /*14d0*/  @!P2 BRA `(.L_x_19) ;  /* 0x00000000003ca947 */ /* 0x000fea0003800000 */
[-C--:B------:R-:W-:Y:S01]  /*14e0*/  @!P0 IADD3 R16, PT, PT, R20, R25.reuse, RZ ;  /* 0x0000001914108210 */ /* 0x080fe20007ffe0ff */
[----:B------:R-:W-:Y:S01]  /*14f0*/  @!P0 IMAD.IADD R19, R27, 0x1, R21 ;  /* 0x000000011b138824 */ /* 0x000fe200078e0215 */
[----:B0-----:R-:W-:-:S03]  /*1500*/  IADD3 R17, PT, PT, R26, R25, RZ ;  /* 0x000000191a117210 */ /* 0x001fc60007ffe0ff */
[----:B------:R-:W-:Y:S02]  /*1510*/  @!P0 IMAD R19, R19, UR8, R16 ;  /* 0x0000000813138c24 */ /* 0x000fe4000f8e0210 */
[----:B------:R-:W-:-:S04]  /*1520*/  IMAD.WIDE.U32 R16, R17, 0x4, R2 ;  /* 0x0000000411107825 */ /* 0x000fc800078e0002 */
[----:B------:R-:W-:Y:S02]  /*1530*/  @!P0 IMAD.WIDE.U32 R18, R19, 0x4, R2 ;  /* 0x0000000413128825 */ /* 0x000fe400078e0002 */
[----:B------:R-:W2:Y:S04]  /*1540*/  LDG.E R16, desc[UR16][R16.64] ;  /* 0x0000001010107981 */ /* 0x000ea8000c1e1900 */
[----:B------:R-:W3:Y:S01]  /*1550*/  @!P0 LDG.E R18, desc[UR16][R18.64] ;  /* 0x0000001012128981 */ /* 0x000ee2000c1e1900 */
[----:B------:R-:W-:Y:S01]  /*1560*/  @!P0 IADD3 R26, PT, PT, R23, R25, RZ ;  /* 0x00000019171a8210 */ /* 0x000fe20007ffe0ff */
[----:B------:R-:W-:-:S04]  /*1570*/  @!P0 IMAD.IADD R27, R27, 0x1, R24 ;  /* 0x000000011b1b8824 */ /* 0x000fc800078e0218 */
[----:B------:R-:W-:Y:S01]  /*1580*/  @!P0 IMAD R26, R27, UR5, R26 ;  /* 0x000000051b1a8c24 */ /* 0x000fe2000f8e021a */
[----:B------:R-:W-:-:S04]  /*1590*/  LEA R27, R25, R28, 0x2 ;  /* 0x0000001c191b7211 */ /* 0x000fc800078e10ff */
[----:B------:R-:W-:Y:S01]  /*15a0*/  @!P0 LEA R31, R26, UR4, 0x2 ;  /* 0x000000041a1f8c11 */ /* 0x000fe2000f8e10ff */
[----:B--2---:R1:W-:Y:S04]  /*15b0*/  STS [R27], R16 ;  /* 0x000000101b007388 */ /* 0x0043e80000000800 */
[----:B---3--:R1:W-:Y:S02]  /*15c0*/  @!P0 STS [R31], R18 ;  /* 0x000000121f008388 */ /* 0x0083e40000000800 */
.L_x_19:
[----:B------:R-:W-:Y:S05]  /*15d0*/  BSYNC.RECONVERGENT B0 ;  /* 0x0000000000007941 */ /* 0x000fea0003800200 */
.L_x_18:
[----:B------:R-:W-:Y:S04]  /*15e0*/  BSSY.RECONVERGENT B0, `(.L_x_20) ;  /* 0x000000c000007945 */ /* 0x000fe80003800200 */
[----:B------:R-:W-:Y:S05]  /*15f0*/  @P1 BRA `(.L_x_21) ;  /* 0x0000000000281947 */ /* 0x000fea0003800000 */
[----:B------:R-:W-:Y:S01]  /*1600*/  IADD3 R20, PT, PT, R20, R25, RZ ;  /* 0x0000001914147210 */ /* 0x000fe20007ffe0ff */
[----:B0-----:R-:W-:-:S04]  /*1610*/  IMAD.IADD R17, R21, 0x1, R29 ;  /* 0x0000000115117824 */ /* 0x001fc800078e021d */
[----:B------:R-:W-:-:S04]  /*1620*/  IMAD R17, R17, UR8, R20 ;  /* 0x0000000811117c24 */ /* 0x000fc8000f8e0214 */
[----:B------:R-:W-:-:S06]  /*1630*/  IMAD.WIDE.U32 R2, R17, 0x4, R2 ;  /* 0x0000000411027825 */ /* 0x000fcc00078e0002 */
[----:B------:R-:W2:Y:S01]  /*1640*/  LDG.E R2, desc[UR16][R2.64] ;  /* 0x0000001002027981 */ /* 0x000ea2000c1e1900 */
[----:B-1----:R-:W-:Y:S01]  /*1650*/  IADD3 R16, PT, PT, R24, R29, RZ ;  /* 0x0000001d18107210 */ /* 0x002fe20007ffe0ff */
[----:B------:R-:W-:-:S04]  /*1660*/  IMAD.IADD R23, R23, 0x1, R25 ;  /* 0x0000000117177824 */ /* 0x000fc800078e0219 */
[----:B------:R-:W-:-:S05]  /*1670*/  IMAD R16, R16, UR5, R23 ;  /* 0x0000000510107c24 */ /* 0x000fca000f8e0217 */
[----:B------:R-:W-:-:S05]  /*1680*/  LEA R17, R16, UR4, 0x2 ;  /* 0x0000000410117c11 */ /* 0x000fca000f8e10ff */
[----:B--2---:R2:W-:Y:S02]  /*1690*/  STS [R17], R2 ;  /* 0x0000000211007388 */ /* 0x0045e40000000800 */
.L_x_21:
[----:B------:R-:W-:Y:S05]  /*16a0*/  BSYNC.RECONVERGENT B0 ;  /* 0x0000000000007941 */ /* 0x000fea0003800200 */
.L_x_20:
[----:B------:R-:W-:Y:S06]  /*16b0*/  BAR.SYNC.DEFER_BLOCKING 0x0 ;  /* 0x0000000000007b1d */ /* 0x000fec0000010000 */
[----:B------:R-:W-:-:S05]  /*16c0*/  UMOV UR7, UR4 ;  /* 0x0000000400077c82 */ /* 0x000fca0008000000 */
.L_x_13:
[----:B--2---:R-:W0:Y:S02]  /*16d0*/  LDC.64 R2, c[0x0][0x3a0] ;  /* 0x0000e800ff027b82 */ /* 0x004e240000000a00 */
[----:B0-----:R-:W2:Y:S04]  /*16e0*/  LDG.E R17, desc[UR16][R2.64+0x4] ;  /* 0x0000041002117981 */ /* 0x001ea8000c1e1900 */
[----:B-1----:R-:W3:Y:S01]  /*16f0*/  LDG.E R16, desc[UR16][R2.64] ;  /* 0x0000001002107981 */ /* 0x002ee2000c1e1900 */
[----:B------:R-:W-:Y:S02]  /*1700*/  ULOP3.LUT UR10, UR24, 0x3, URZ, 0xc0, !UPT ;  /* 0x00000003180a7892 */ /* 0x000fe4000f8ec0ff */
[----:B------:R-:W-:Y:S02]  /*1710*/  ULOP3.LUT UR9, UR24, 0x1, URZ, 0xc0, !UPT ;  /* 0x0000000118097892 */ /* 0x000fe4000f8ec0ff */
[----:B------:R-:W-:Y:S01]  /*1720*/  UIADD3 UR11, UPT, UPT, UR10, -0x1, URZ ;  /* 0xffffffff0a0b7890 */ /* 0x000fe2000fffe0ff */
[----:B--2---:R-:W-:-:S04]  /*1730*/  IADD3 R18, PT, PT, R17, -0x1, RZ ;  /* 0xffffffff11127810 */ /* 0x004fc80007ffe0ff */
[----:B------:R-:W-:Y:S02]  /*1740*/  LEA.HI R18, R18, R18, RZ, 0x1 ;  /* 0x0000001212127211 */ /* 0x000fe400078f08ff */
[----:B---3--:R-:W-:Y:S02]  /*1750*/  ISETP.GT.AND P0, PT, R16, -0x1, PT ;  /* 0xffffffff1000780c */ /* 0x008fe40003f04270 */
[----:B------:R-:W-:Y:S02]  /*1760*/  R2UR UR4, R18 ;  /* 0x00000000120472ca */ /* 0x000fe400000e0000 */
[----:B------:R-:W-:-:S04]  /*1770*/  IADD3 R18, PT, PT, R16, -0x1, RZ ;  /* 0xffffffff10127810 */ /* 0x000fc80007ffe0ff */
[----:B------:R-:W-:-:S04]  /*1780*/  LEA.HI R18, R18, R18, RZ, 0x1 ;  /* 0x0000001212127211 */ /* 0x000fc800078f08ff */
[----:B------:R-:W-:-:S03]  /*1790*/  SHF.R.S32.HI R18, RZ, 0x1, R18 ;  /* 0x00000001ff127819 */ /* 0x000fc60000011412 */
[----:B------:R-:W-:Y:S01]  /*17a0*/  USHF.R.S32.HI UR8, URZ, 0x1, UR4 ;  /* 0x00000001ff087899 */ /* 0x000fe20008011404 */
[----:B------:R-:W-:Y:S11]  /*17b0*/  @P0 BRA `(.L_x_22) ;  /* 0x0000000400640947 */ /* 0x000ff60003800000 */
[----:B------:R-:W-:-:S05]  /*17c0*/  UMOV UR4, URZ ;  /* 0x000000ff00047c82 */ /* 0x000fca0008000000 */
.L_x_29:
[----:B------:R-:W-:Y:S01]  /*17d0*/  UISETP.GE.U32.AND UP0, UPT, UR24, 0x8, UPT ;  /* 0x000000081800788c */ /* 0x000fe2000bf06070 */
[----:B------:R-:W-:Y:S02]  /*17e0*/  VIADD R2, R4, UR4 ;  /* 0x0000000404027c36 */ /* 0x000fe40008000000 */
[----:B------:R-:W-:Y:S02]  /*17f0*/  HFMA2 R3, -RZ, RZ, 0, 0 ;  /* 0x00000000ff037431 */ /* 0x000fe400000001ff */
[----:B------:R-:W-:-:S04]  /*1800*/  IMAD R2, R10, R2, R5 ;  /* 0x000000020a027224 */ /* 0x000fc800078e0205 */
[----:B------:R-:W-:Y:S05]  /*1810*/  BRA.U !UP0, `(.L_x_23) ;  /* 0x0000000108847547 */ /* 0x000fea000b800000 */
[----:B------:R-:W0:Y:S01]  /*1820*/  MUFU.EX2 R18, R14 ;  /* 0x0000000e00127308 */ /* 0x000e220000000800 */
[----:B------:R-:W-:Y:S01]  /*1830*/  UMOV UR5, URZ ;  /* 0x000000ff00057c82 */ /* 0x000fe20008000000 */
[----:B0-----:R-:W-:-:S07]  /*1840*/  FMUL R3, R9, R18 ;  /* 0x0000001209037220 */ /* 0x001fce0000400000 */
.L_x_24:
[----:B------:R-:W-:Y:S01]  /*1850*/  IADD3 R18, PT, PT, R2, UR5, RZ ;  /* 0x0000000502127c10 */ /* 0x000fe2000fffe0ff */
[----:B------:R-:W-:-:S03]  /*1860*/  UIADD3 UR5, UPT, UPT, UR5, 0x8, URZ ;  /* 0x0000000805057890 */ /* 0x000fc6000fffe0ff */
[----:B------:R-:W-:Y:S01]  /*1870*/  LEA R19, R18, UR7, 0x2 ;  /* 0x0000000712137c11 */ /* 0x000fe2000f8e10ff */
[----:B------:R-:W-:-:S04]  /*1880*/  UISETP.NE.AND UP0, UPT, UR5, UR18, UPT ;  /* 0x000000120500728c */ /* 0x000fc8000bf05270 */
[----:B------:R-:W0:Y:S04]  /*1890*/  LDS R21, [R19] ;  /* 0x0000000013157984 */ /* 0x000e280000000800 */
[----:B------:R-:W1:Y:S04]  /*18a0*/  LDS R23, [R19+0x4] ;  /* 0x0000040013177984 */ /* 0x000e680000000800 */
[----:B------:R-:W2:Y:S04]  /*18b0*/  LDS R25, [R19+0x8] ;  /* 0x0000080013197984 */ /* 0x000ea80000000800 */
[----:B------:R-:W3:Y:S04]  /*18c0*/  LDS R27, [R19+0xc] ;  /* 0x00000c00131b7984 */ /* 0x000ee80000000800 */
[----:B------:R-:W4:Y:S04]  /*18d0*/  LDS R29, [R19+0x10] ;  /* 0x00001000131d7984 */ /* 0x000f280000000800 */
[----:B------:R-:W5:Y:S04]  /*18e0*/  LDS R31, [R19+0x14] ;  /* 0x00001400131f7984 */ /* 0x000f680000000800 */
[----:B------:R-:W5:Y:S04]  /*18f0*/  LDS R18, [R19+0x18] ;  /* 0x0000180013127984 */ /* 0x000f680000000800 */
[----:B------:R-:W5:Y:S01]  /*1900*/  LDS R20, [R19+0x1c] ;  /* 0x00001c0013147984 */ /* 0x000f620000000800 */
[C---:B0-----:R-:W-:Y:S01]  /*1910*/  FFMA R22, R3.reuse, R21, R0 ;  /* 0x0000001503167223 */ /* 0x041fe20000000000 */
[----:B------:R-:W-:-:S03]  /*1920*/  FADD R0, R3, R11 ;  /* 0x0000000b03007221 */ /* 0x000fc60000000000 */
[C---:B-1----:R-:W-:Y:S01]  /*1930*/  FFMA R22, R3.reuse, R23, R22 ;  /* 0x0000001703167223 */ /* 0x042fe20000000016 */
[----:B------:R-:W-:-:S03]  /*1940*/  FADD R0, R3, R0 ;  /* 0x0000000003007221 */ /* 0x000fc60000000000 */
[C---:B--2---:R-:W-:Y:S01]  /*1950*/  FFMA R22, R3.reuse, R25, R22 ;  /* 0x0000001903167223 */ /* 0x044fe20000000016 */
[----:B------:R-:W-:-:S03]  /*1960*/  FADD R0, R3, R0 ;  /* 0x0000000003007221 */ /* 0x000fc60000000000 */
[C---:B---3--:R-:W-:Y:S01]  /*1970*/  FFMA R22, R3.reuse, R27, R22 ;  /* 0x0000001b03167223 */ /* 0x048fe20000000016 */
[----:B------:R-:W-:-:S03]  /*1980*/  FADD R0, R3, R0 ;  /* 0x0000000003007221 */ /* 0x000fc60000000000 */
[C---:B----4-:R-:W-:Y:S01]  /*1990*/  FFMA R22, R3.reuse, R29, R22 ;  /* 0x0000001d03167223 */ /* 0x050fe20000000016 */
[----:B------:R-:W-:-:S03]  /*19a0*/  FADD R0, R3, R0 ;  /* 0x0000000003007221 */ /* 0x000fc60000000000 */
[C---:B-----5:R-:W-:Y:S01]  /*19b0*/  FFMA R31, R3.reuse, R31, R22 ;  /* 0x0000001f031f7223 */ /* 0x060fe20000000016 */
[----:B------:R-:W-:-:S03]  /*19c0*/  FADD R0, R3, R0 ;  /* 0x0000000003007221 */ /* 0x000fc60000000000 */
[C---:B------:R-:W-:Y:S01]  /*19d0*/  FFMA R18, R3.reuse, R18, R31 ;  /* 0x0000001203127223 */ /* 0x040fe2000000001f */
[----:B------:R-:W-:-:S04]  /*19e0*/  FADD R0, R3, R0 ;  /* 0x0000000003007221 */ /* 0x000fc80000000000 */
[C---:B------:R-:W-:Y:S01]  /*19f0*/  FADD R11, R3.reuse, R0 ;  /* 0x00000000030b7221 */ /* 0x040fe20000000000 */
[----:B------:R-:W-:Y:S01]  /*1a00*/  FFMA R0, R3, R20, R18 ;  /* 0x0000001403007223 */ /* 0x000fe20000000012 */
[----:B------:R-:W-:Y:S06]  /*1a10*/  BRA.U UP0, `(.L_x_24) ;  /* 0xfffffffd008c7547 */ /* 0x000fec000b83ffff */
[----:B------:R-:W-:-:S07]  /*1a20*/  IMAD.U32 R3, RZ, RZ, UR18 ;  /* 0x00000012ff037e24 */ /* 0x000fce000f8e00ff */
.L_x_23:
[----:B------:R-:W-:-:S09]  /*1a30*/  UISETP.NE.AND UP0, UPT, UR25, URZ, UPT ;  /* 0x000000ff1900728c */ /* 0x000fd2000bf05270 */
[----:B------:R-:W-:Y:S05]  /*1a40*/  BRA.U !UP0, `(.L_x_25) ;  /* 0x0000000108b07547 */ /* 0x000fea000b800000 */
[----:B------:R-:W-:Y:S02]  /*1a50*/  UIADD3 UR5, UPT, UPT, UR25, -0x1, URZ ;  /* 0xffffffff19057890 */ /* 0x000fe4000fffe0ff */
[----:B------:R-:W-:Y:S02]  /*1a60*/  UISETP.NE.AND UP1, UPT, UR10, URZ, UPT ;  /* 0x000000ff0a00728c */ /* 0x000fe4000bf25270 */
[----:B------:R-:W-:-:S09]  /*1a70*/  UISETP.GE.U32.AND UP0, UPT, UR5, 0x3, UPT ;  /* 0x000000030500788c */ /* 0x000fd2000bf06070 */
[----:B------:R-:W-:Y:S05]  /*1a80*/  BRA.U !UP0, `(.L_x_26) ;  /* 0x0000000108447547 */ /* 0x000fea000b800000 */
[----:B------:R-:W-:Y:S01]  /*1a90*/  IADD3 R18, PT, PT, R2, R3, RZ ;  /* 0x0000000302127210 */ /* 0x000fe20007ffe0ff */
[----:B------:R-:W0:Y:S01]  /*1aa0*/  MUFU.EX2 R26, R14 ;  /* 0x0000000e001a7308 */ /* 0x000e220000000800 */
[----:B------:R-:W-:Y:S02]  /*1ab0*/  IADD3 R3, PT, PT, R3, 0x4, RZ ;  /* 0x0000000403037810 */ /* 0x000fe40007ffe0ff */
[----:B------:R-:W-:-:S05]  /*1ac0*/  LEA R18, R18, UR7, 0x2 ;  /* 0x0000000712127c11 */ /* 0x000fca000f8e10ff */
[----:B------:R-:W1:Y:S04]  /*1ad0*/  LDS R19, [R18] ;  /* 0x0000000012137984 */ /* 0x000e680000000800 */
[----:B------:R-:W2:Y:S04]  /*1ae0*/  LDS R20, [R18+0x4] ;  /* 0x0000040012147984 */ /* 0x000ea80000000800 */
[----:B------:R-:W3:Y:S01]  /*1af0*/  LDS R22, [R18+0x8] ;  /* 0x0000080012167984 */ /* 0x000ee20000000800 */
[----:B0-----:R-:W-:-:S03]  /*1b00*/  FMUL R26, R9, R26 ;  /* 0x0000001a091a7220 */ /* 0x001fc60000400000 */
[----:B------:R-:W0:Y:S01]  /*1b10*/  LDS R24, [R18+0xc] ;  /* 0x00000c0012187984 */ /* 0x000e220000000800 */
[----:B------:R-:W-:-:S04]  /*1b20*/  FADD R11, R11, R26 ;  /* 0x0000001a0b0b7221 */ /* 0x000fc80000000000 */
[----:B------:R-:W-:-:S04]  /*1b30*/  FADD R11, R11, R26 ;  /* 0x0000001a0b0b7221 */ /* 0x000fc80000000000 */
[----:B------:R-:W-:-:S04]  /*1b40*/  FADD R11, R11, R26 ;  /* 0x0000001a0b0b7221 */ /* 0x000fc80000000000 */
[----:B------:R-:W-:Y:S01]  /*1b50*/  FADD R11, R11, R26 ;  /* 0x0000001a0b0b7221 */ /* 0x000fe20000000000 */
[----:B-1----:R-:W-:-:S04]  /*1b60*/  FFMA R19, R19, R26, R0 ;  /* 0x0000001a13137223 */ /* 0x002fc80000000000 */
[----:B--2---:R-:W-:-:S04]  /*1b70*/  FFMA R19, R20, R26, R19 ;  /* 0x0000001a14137223 */ /* 0x004fc80000000013 */
[----:B---3--:R-:W-:-:S04]  /*1b80*/  FFMA R19, R22, R26, R19 ;  /* 0x0000001a16137223 */ /* 0x008fc80000000013 */
[----:B0-----:R-:W-:-:S07]  /*1b90*/  FFMA R0, R24, R26, R19 ;  /* 0x0000001a18007223 */ /* 0x001fce0000000013 */
.L_x_26:
[----:B------:R-:W-:Y:S05]  /*1ba0*/  BRA.U !UP1, `(.L_x_25) ;  /* 0x0000000109587547 */ /* 0x000fea000b800000 */
[----:B------:R-:W-:Y:S02]  /*1bb0*/  UISETP.NE.AND UP0, UPT, UR11, URZ, UPT ;  /* 0x000000ff0b00728c */ /* 0x000fe4000bf05270 */
[----:B------:R-:W-:-:S07]  /*1bc0*/  UISETP.NE.AND UP1, UPT, UR9, URZ, UPT ;  /* 0x000000ff0900728c */ /* 0x000fce000bf25270 */
[----:B------:R-:W-:Y:S05]  /*1bd0*/  BRA.U !UP0, `(.L_x_27) ;  /* 0x00000001082c7547 */ /* 0x000fea000b800000 */
[----:B------:R-:W-:Y:S01]  /*1be0*/  IMAD.IADD R18, R2, 0x1, R3 ;  /* 0x0000000102127824 */ /* 0x000fe200078e0203 */
[----:B------:R-:W-:-:S04]  /*1bf0*/  IADD3 R3, PT, PT, R3, 0x2, RZ ;  /* 0x0000000203037810 */ /* 0x000fc80007ffe0ff */
[----:B------:R-:W-:Y:S02]  /*1c00*/  LEA R19, R18, UR7, 0x2 ;  /* 0x0000000712137c11 */ /* 0x000fe4000f8e10ff */
[----:B------:R-:W0:Y:S03]  /*1c10*/  MUFU.EX2 R18, R14 ;  /* 0x0000000e00127308 */ /* 0x000e260000000800 */
[----:B------:R-:W1:Y:S04]  /*1c20*/  LDS R21, [R19] ;  /* 0x0000000013157984 */ /* 0x000e680000000800 */
[----:B------:R-:W2:Y:S01]  /*1c30*/  LDS R20, [R19+0x4] ;  /* 0x0000040013147984 */ /* 0x000ea20000000800 */
[----:B0-----:R-:W-:-:S04]  /*1c40*/  FMUL R18, R9, R18 ;  /* 0x0000001209127220 */ /* 0x001fc80000400000 */
[----:B------:R-:W-:-:S04]  /*1c50*/  FADD R11, R11, R18 ;  /* 0x000000120b0b7221 */ /* 0x000fc80000000000 */
[----:B------:R-:W-:Y:S01]  /*1c60*/  FADD R11, R11, R18 ;  /* 0x000000120b0b7221 */ /* 0x000fe20000000000 */
[----:B-1----:R-:W-:-:S04]  /*1c70*/  FFMA R21, R21, R18, R0 ;  /* 0x0000001215157223 */ /* 0x002fc80000000000 */
[----:B--2---:R-:W-:-:S07]  /*1c80*/  FFMA R0, R20, R18, R21 ;  /* 0x0000001214007223 */ /* 0x004fce0000000015 */
.L_x_27:
[----:B------:R-:W-:Y:S05]  /*1c90*/  BRA.U !UP1, `(.L_x_25) ;  /* 0x00000001091c7547 */ /* 0x000fea000b800000 */
[----:B------:R-:W-:Y:S01]  /*1ca0*/  IADD3 R2, PT, PT, R2, R3, RZ ;  /* 0x0000000302027210 */ /* 0x000fe20007ffe0ff */
[----:B------:R-:W0:Y:S03]  /*1cb0*/  MUFU.EX2 R18, R14 ;  /* 0x0000000e00127308 */ /* 0x000e260000000800 */
[----:B------:R-:W-:-:S05]  /*1cc0*/  LEA R2, R2, UR7, 0x2 ;  /* 0x0000000702027c11 */ /* 0x000fca000f8e10ff */
[----:B------:R-:W1:Y:S01]  /*1cd0*/  LDS R3, [R2] ;  /* 0x0000000002037984 */ /* 0x000e620000000800 */
[----:B0-----:R-:W-:-:S04]  /*1ce0*/  FMUL R18, R9, R18 ;  /* 0x0000001209127220 */ /* 0x001fc80000400000 */
[----:B------:R-:W-:Y:S01]  /*1cf0*/  FADD R11, R11, R18 ;  /* 0x000000120b0b7221 */ /* 0x000fe20000000000 */
[----:B-1----:R-:W-:-:S07]  /*1d00*/  FFMA R0, R3, R18, R0 ;  /* 0x0000001203007223 */ /* 0x002fce0000000000 */
.L_x_25:
[----:B------:R-:W-:-:S04]  /*1d10*/  UIADD3 UR4, UPT, UPT, UR4, 0x1, URZ ;  /* 0x0000000104047890 */ /* 0x000fc8000fffe0ff */
[----:B------:R-:W-:-:S09]  /*1d20*/  UISETP.NE.AND UP0, UPT, UR4, UR22, UPT ;  /* 0x000000160400728c */ /* 0x000fd2000bf05270 */
[----:B------:R-:W-:Y:S05]  /*1d30*/  BRA.U !UP0, `(.L_x_28) ;  /* 0x0000000d08607547 */ /* 0x000fea000b800000 */
[----:B------:R-:W-:Y:S05]  /*1d40*/  BRA `(.L_x_29) ;  /* 0xfffffff800a07947 */ /* 0x000fea000383ffff */
.L_x_22:
[----:B------:R-:W-:-:S13]  /*1d50*/  ISETP.GT.AND P0, PT, R17, -0x1, PT ;  /* 0xffffffff1100780c */ /* 0x000fda0003f04270 */
[----:B------:R-:W-:Y:S05]  /*1d60*/  @P0 BRA `(.L_x_30) ;  /* 0x0000000000dc0947 */ /* 0x000fea0003800000 */
[----:B------:R-:W-:-:S05]  /*1d70*/  UMOV UR4, URZ ;  /* 0x000000ff00047c82 */ /* 0x000fca0008000000 */
.L_x_35:
        /* <DEDUP_REMOVED lines=8> */
.L_x_32:
[----:B------:R-:W-:Y:S01]  /*1e00*/  IADD3 R3, PT, PT, R2, UR5, RZ ;  /* 0x0000000502037c10 */ /* 0x000fe2000fffe0ff */
[----:B------:R-:W-:Y:S01]  /*1e10*/  UIADD3 UR5, UPT, UPT, UR5, 0x4, URZ ;  /* 0x0000000405057890 */ /* 0x000fe2000fffe0ff */
[C---:B------:R-:W-:Y:S02]  /*1e20*/  FADD R11, R20.reuse, R11 ;  /* 0x0000000b140b7221 */ /* 0x040fe40000000000 */
[----:B------:R-:W-:Y:S01]  /*1e30*/  LEA R3, R3, UR7, 0x2 ;  /* 0x0000000703037c11 */ /* 0x000fe2000f8e10ff */
[----:B------:R-:W-:Y:S01]  /*1e40*/  UISETP.NE.AND UP0, UPT, UR5, UR15, UPT ;  /* 0x0000000f0500728c */ /* 0x000fe2000bf05270 */
[----:B------:R-:W-:-:S03]  /*1e50*/  FADD R11, R20, R11 ;  /* 0x0000000b140b7221 */ /* 0x000fc60000000000 */
[----:B------:R-:W0:Y:S01]  /*1e60*/  LDS R19, [R3] ;  /* 0x0000000003137984 */ /* 0x000e220000000800 */
[----:B------:R-:W-:-:S03]  /*1e70*/  FADD R11, R20, R11 ;  /* 0x0000000b140b7221 */ /* 0x000fc60000000000 */
[----:B------:R-:W1:Y:S01]  /*1e80*/  LDS R18, [R3+0x4] ;  /* 0x0000040003127984 */ /* 0x000e620000000800 */
[----:B------:R-:W-:-:S03]  /*1e90*/  FADD R11, R20, R11 ;  /* 0x0000000b140b7221 */ /* 0x000fc60000000000 */
[----:B------:R-:W2:Y:S04]  /*1ea0*/  LDS R21, [R3+0x8] ;  /* 0x0000080003157984 */ /* 0x000ea80000000800 */
[----:B------:R-:W3:Y:S01]  /*1eb0*/  LDS R23, [R3+0xc] ;  /* 0x00000c0003177984 */ /* 0x000ee20000000800 */
[----:B0-----:R-:W-:-:S04]  /*1ec0*/  FFMA R19, R20, R19, R0 ;  /* 0x0000001314137223 */ /* 0x001fc80000000000 */
[----:B-1----:R-:W-:-:S04]  /*1ed0*/  FFMA R18, R20, R18, R19 ;  /* 0x0000001214127223 */ /* 0x002fc80000000013 */
[----:B--2---:R-:W-:-:S04]  /*1ee0*/  FFMA R18, R20, R21, R18 ;  /* 0x0000001514127223 */ /* 0x004fc80000000012 */
[----:B---3--:R-:W-:Y:S01]  /*1ef0*/  FFMA R0, R20, R23, R18 ;  /* 0x0000001714007223 */ /* 0x008fe20000000012 */
[----:B------:R-:W-:Y:S06]  /*1f00*/  BRA.U UP0, `(.L_x_32) ;  /* 0xfffffffd00bc7547 */ /* 0x000fec000b83ffff */
[----:B------:R-:W-:-:S07]  /*1f10*/  IMAD.U32 R3, RZ, RZ, UR15 ;  /* 0x0000000fff037e24 */ /* 0x000fce000f8e00ff */
.L_x_31:
[----:B------:R-:W-:-:S09]  /*1f20*/  UISETP.NE.AND UP0, UPT, UR10, URZ, UPT ;  /* 0x000000ff0a00728c */ /* 0x000fd2000bf05270 */
[----:B------:R-:W-:Y:S05]  /*1f30*/  BRA.U !UP0, `(.L_x_33) ;  /* 0x0000000108587547 */ /* 0x000fea000b800000 */
[----:B------:R-:W-:Y:S02]  /*1f40*/  UISETP.NE.AND UP0, UPT, UR11, URZ, UPT ;  /* 0x000000ff0b00728c */ /* 0x000fe4000bf05270 */
[----:B------:R-:W-:-:S07]  /*1f50*/  UISETP.NE.AND UP1, UPT, UR9, URZ, UPT ;  /* 0x000000ff0900728c */ /* 0x000fce000bf25270 */
[----:B------:R-:W-:Y:S05]  /*1f60*/  BRA.U !UP0, `(.L_x_34) ;  /* 0x00000001082c7547 */ /* 0x000fea000b800000 */
[----:B------:R-:W-:Y:S01]  /*1f70*/  IADD3 R18, PT, PT, R2, R3, RZ ;  /* 0x0000000302127210 */ /* 0x000fe20007ffe0ff */
[----:B------:R-:W0:Y:S01]  /*1f80*/  MUFU.EX2 R20, R14 ;  /* 0x0000000e00147308 */ /* 0x000e220000000800 */
[----:B------:R-:W-:Y:S02]  /*1f90*/  IADD3 R3, PT, PT, R3, 0x2, RZ ;  /* 0x0000000203037810 */ /* 0x000fe40007ffe0ff */
[----:B------:R-:W-:-:S05]  /*1fa0*/  LEA R18, R18, UR7, 0x2 ;  /* 0x0000000712127c11 */ /* 0x000fca000f8e10ff */
[----:B------:R-:W1:Y:S04]  /*1fb0*/  LDS R19, [R18] ;  /* 0x0000000012137984 */ /* 0x000e680000000800 */
[----:B------:R-:W2:Y:S01]  /*1fc0*/  LDS R21, [R18+0x4] ;  /* 0x0000040012157984 */ /* 0x000ea20000000800 */
[----:B0-----:R-:W-:-:S04]  /*1fd0*/  FMUL R20, R9, R20 ;  /* 0x0000001409147220 */ /* 0x001fc80000400000 */
[----:B------:R-:W-:-:S04]  /*1fe0*/  FADD R11, R11, R20 ;  /* 0x000000140b0b7221 */ /* 0x000fc80000000000 */
[----:B------:R-:W-:Y:S01]  /*1ff0*/  FADD R11, R11, R20 ;  /* 0x000000140b0b7221 */ /* 0x000fe20000000000 */
[----:B-1----:R-:W-:-:S04]  /*2000*/  FFMA R0, R19, R20, R0 ;  /* 0x0000001413007223 */ /* 0x002fc80000000000 */
[----:B--2---:R-:W-:-:S07]  /*2010*/  FFMA R0, R21, R20, R0 ;  /* 0x0000001415007223 */ /* 0x004fce0000000000 */
.L_x_34:
[----:B------:R-:W-:Y:S05]  /*2020*/  BRA.U !UP1, `(.L_x_33) ;  /* 0x00000001091c7547 */ /* 0x000fea000b800000 */
[----:B------:R-:W-:Y:S01]  /*2030*/  IMAD.IADD R2, R2, 0x1, R3 ;  /* 0x0000000102027824 */ /* 0x000fe200078e0203 */
[----:B------:R-:W0:Y:S04]  /*2040*/  MUFU.EX2 R18, R14 ;  /* 0x0000000e00127308 */ /* 0x000e280000000800 */
[----:B------:R-:W-:-:S05]  /*2050*/  LEA R2, R2, UR7, 0x2 ;  /* 0x0000000702027c11 */ /* 0x000fca000f8e10ff */
[----:B------:R-:W1:Y:S01]  /*2060*/  LDS R3, [R2] ;  /* 0x0000000002037984 */ /* 0x000e620000000800 */
[----:B0-----:R-:W-:-:S04]  /*2070*/  FMUL R18, R9, R18 ;  /* 0x0000001209127220 */ /* 0x001fc80000400000 */
[----:B------:R-:W-:Y:S01]  /*2080*/  FADD R11, R11, R18 ;  /* 0x000000120b0b7221 */ /* 0x000fe20000000000 */
[----:B-1----:R-:W-:-:S07]  /*2090*/  FFMA R0, R3, R18, R0 ;  /* 0x0000001203007223 */ /* 0x002fce0000000000 */
.L_x_33:
[----:B------:R-:W-:-:S04]  /*20a0*/  UIADD3 UR4, UPT, UPT, UR4, 0x1, URZ ;  /* 0x0000000104047890 */ /* 0x000fc8000fffe0ff */
[----:B------:R-:W-:-:S09]  /*20b0*/  UISETP.NE.AND UP0, UPT, UR4, UR22, UPT ;  /* 0x000000160400728c */ /* 0x000fd2000bf05270 */
[----:B------:R-:W-:Y:S05]  /*20c0*/  BRA.U !UP0, `(.L_x_28) ;  /* 0x00000009087c7547 */ /* 0x000fea000b800000 */
[----:B------:R-:W-:Y:S05]  /*20d0*/  BRA `(.L_x_35) ;  /* 0xfffffffc00287947 */ /* 0x000fea000383ffff */
.L_x_30:
[----:B------:R-:W-:Y:S01]  /*20e0*/  IADD3 R2, PT, PT, R18, -UR8, RZ ;  /* 0x8000000812027c10 */ /* 0x000fe2000fffe0ff */
[----:B------:R-:W-:Y:S02]  /*20f0*/  UIADD3 UR4, UPT, UPT, -UR8, URZ, URZ ;  /* 0x000000ff08047290 */ /* 0x000fe4000fffe1ff */
[----:B------:R-:W-:Y:S01]  /*2100*/  IADD3 R22, PT, PT, R22, UR8, RZ ;  /* 0x0000000816167c10 */ /* 0x000fe2000fffe0ff */
[----:B------:R-:W-:Y:S01]  /*2110*/  IMAD.SHL.U32 R19, R17, 0x4, RZ ;  /* 0x0000000411137824 */ /* 0x000fe200078e00ff */
[----:B------:R-:W-:Y:S01]  /*2120*/  R2UR UR20, R2 ;  /* 0x00000000021472ca */ /* 0x000fe200000e0000 */
[----:B------:R-:W-:Y:S02]  /*2130*/  UISETP.LT.AND UP0, UPT, UR8, UR4, UPT ;  /* 0x000000040800728c */ /* 0x000fe4000bf01270 */
[----:B------:R-:W-:Y:S01]  /*2140*/  IADD3 R20, PT, PT, R7, -UR8, R18 ;  /* 0x8000000807147c10 */ /* 0x000fe2000fffe012 */
[----:B------:R-:W-:Y:S01]  /*2150*/  ULEA UR19, UR8, UR24, 0x1 ;  /* 0x0000001808137291 */ /* 0x000fe2000f8e08ff */
[----:B------:R-:W-:Y:S01]  /*2160*/  IADD3 R27, PT, PT, -R18, RZ, RZ ;  /* 0x000000ff121b7210 */ /* 0x000fe20007ffe1ff */
[----:B------:R-:W-:-:S04]  /*2170*/  USEL UR4, UR8, UR4, !UP0 ;  /* 0x0000000408047287 */ /* 0x000fc8000c000000 */
[----:B------:R-:W-:-:S03]  /*2180*/  UIADD3 UR12, UPT, UPT, URZ, -UR8, -UR4 ;  /* 0x80000008ff0c7290 */ /* 0x000fc6000fffe804 */
[----:B------:R-:W-:-:S09]  /*2190*/  UMOV UR4, URZ ;  /* 0x000000ff00047c82 */ /* 0x000fd20008000000 */
.L_x_43:
[----:B------:R-:W-:Y:S01]  /*21a0*/  IADD3 R21, PT, PT, R4, UR4, RZ ;  /* 0x0000000404157c10 */ /* 0x000fe2000fffe0ff */
[----:B------:R-:W-:Y:S02]  /*21b0*/  UIADD3 UR26, UPT, UPT, UR8, UR4, URZ ;  /* 0x00000004081a7290 */ /* 0x000fe4000fffe0ff */
[----:B------:R-:W-:Y:S02]  /*21c0*/  UIADD3 UR4, UPT, UPT, UR4, 0x1, URZ ;  /* 0x0000000104047890 */ /* 0x000fe4000fffe0ff */
[----:B------:R-:W-:Y:S01]  /*21d0*/  IMAD R21, R10, R21, R5 ;  /* 0x000000150a157224 */ /* 0x000fe200078e0205 */
[----:B------:R-:W-:Y:S01]  /*21e0*/  UMOV UR5, URZ ;  /* 0x000000ff00057c82 */ /* 0x000fe20008000000 */
[----:B------:R-:W-:-:S11]  /*21f0*/  UISETP.NE.AND UP0, UPT, UR4, UR22, UPT ;  /* 0x000000160400728c */ /* 0x000fd6000bf05270 */
.L_x_42:
[----:B------:R-:W-:Y:S01]  /*2200*/  R2UR UR9, R27 ;  /* 0x000000001b0972ca */ /* 0x000fe200000e0000 */
[----:B------:R-:W-:Y:S01]  /*2210*/  IMAD.MOV.U32 R3, RZ, RZ, RZ ;  /* 0x000000ffff037224 */ /* 0x000fe200078e00ff */
[----:B------:R-:W-:-:S13]  /*2220*/  UIADD3 UR27, UPT, UPT, UR20, UR5, URZ ;  /* 0x00000005141b7290 */ /* 0x000fda000fffe0ff */
.L_x_39:
[----:B------:R-:W0:Y:S01]  /*2230*/  S2UR UR14, SR_CgaCtaId ;  /* 0x00000000000e79c3 */ /* 0x000e220000008800 */
[----:B------:R-:W-:Y:S01]  /*2240*/  MOV R2, UR9 ;  /* 0x0000000900027c02 */ /* 0x000fe20008000f00 */
[----:B------:R-:W-:Y:S01]  /*2250*/  VIADD R23, R22, UR9 ;  /* 0x0000000916177c36 */ /* 0x000fe20008000000 */
[----:B------:R-:W-:Y:S01]  /*2260*/  UMOV UR13, 0x400 ;  /* 0x00000400000d7882 */ /* 0x000fe20000000000 */
[----:B------:R-:W-:Y:S01]  /*2270*/  UMOV UR11, UR9 ;  /* 0x00000009000b7c82 */ /* 0x000fe20008000000 */
[----:B------:R-:W-:Y:S01]  /*2280*/  IADD3 R2, PT, PT, R2, 0x1, RZ ;  /* 0x0000000102027810 */ /* 0x000fe20007ffe0ff */
[----:B------:R-:W-:Y:S02]  /*2290*/  UIADD3 UR10, UPT, UPT, UR26, UR9, URZ ;  /* 0x000000091a0a7290 */ /* 0x000fe4000fffe0ff */
[----:B------:R-:W-:Y:S02]  /*22a0*/  IADD3 R24, PT, PT, R18, UR9, RZ ;  /* 0x0000000912187c10 */ /* 0x000fe4000fffe0ff */
[----:B------:R-:W-:Y:S01]  /*22b0*/  R2UR UR9, R2 ;  /* 0x00000000020972ca */ /* 0x000fe200000e0000 */
[----:B------:R-:W-:Y:S01]  /*22c0*/  IMAD R2, R23, UR19, R20 ;  /* 0x0000001317027c24 */ /* 0x000fe2000f8e0214 */
[----:B------:R-:W-:Y:S01]  /*22d0*/  IABS R25, R18 ;  /* 0x0000001200197213 */ /* 0x000fe20000000000 */
[----:B------:R-:W-:-:S03]  /*22e0*/  UIMAD UR10, UR19, UR10, UR27 ;  /* 0x0000000a130a72a4 */ /* 0x000fc6000f8e021b */
[----:B------:R-:W-:Y:S01]  /*22f0*/  LEA R2, R2, R15, 0x2 ;  /* 0x0000000f02027211 */ /* 0x000fe200078e10ff */
[----:B------:R-:W-:Y:S01]  /*2300*/  ULEA UR10, UR10, UR7, 0x2 ;  /* 0x000000070a0a7291 */ /* 0x000fe2000f8e10ff */
[----:B------:R-:W-:Y:S01]  /*2310*/  ISETP.NE.AND P1, PT, R25, UR11, PT ;  /* 0x0000000b19007c0c */ /* 0x000fe2000bf25270 */
[----:B------:R-:W-:Y:S01]  /*2320*/  UMOV UR11, UR12 ;  /* 0x0000000c000b7c82 */ /* 0x000fe20008000000 */
[----:B0-----:R-:W-:-:S06]  /*2330*/  ULEA UR13, UR14, UR13, 0x18 ;  /* 0x0000000d0e0d7291 */ /* 0x001fcc000f8ec0ff */
[----:B------:R-:W-:-:S07]  /*2340*/  IMAD R23, R19, R24, UR13 ;  /* 0x0000000d13177e24 */ /* 0x000fce000f8e0218 */
.L_x_38:
[----:B------:R-:W-:Y:S01]  /*2350*/  LDS R25, [R2] ;  /* 0x0000000002197984 */ /* 0x000fe20000000800 */
[----:B------:R-:W-:Y:S01]  /*2360*/  UIADD3 UR11, UPT, UPT, UR11, 0x1, URZ ;  /* 0x000000010b0b7890 */ /* 0x000fe2000fffe0ff */
[----:B------:R-:W-:Y:S02]  /*2370*/  BSSY.RECONVERGENT B0, `(.L_x_36) ;  /* 0x000004a000007945 */ /* 0x000fe40003800200 */
[----:B------:R-:W0:Y:S01]  /*2380*/  LDS R24, [UR10] ;  /* 0x0000000aff187984 */ /* 0x000e220008000800 */
[----:B------:R-:W-:-:S03]  /*2390*/  UIADD3 UR10, UPT, UPT, UR10, 0x4, URZ ;  /* 0x000000040a0a7890 */ /* 0x000fc6000fffe0ff */
[----:B------:R-:W1:Y:S01]  /*23a0*/  LDS R26, [R23] ;  /* 0x00000000171a7984 */ /* 0x000e620000000800 */
[----:B0-----:R-:W-:Y:S01]  /*23b0*/  FADD R25, R25, -R24 ;  /* 0x8000001819197221 */ /* 0x001fe20000000000 */
[----:B-1----:R-:W-:-:S04]  /*23c0*/  FMUL R24, R26, R26 ;  /* 0x0000001a1a187220 */ /* 0x002fc80000400000 */
[----:B------:R-:W-:Y:S01]  /*23d0*/  FSETP.NEU.AND P0, PT, R25, 1, PT ;  /* 0x3f8000001900780b */ /* 0x000fe20003f0d000 */
[----:B------:R-:W-:-:S12]  /*23e0*/  IMAD.MOV.U32 R26, RZ, RZ, 0x3f800000 ;  /* 0x3f800000ff1a7424 */ /* 0x000fd800078e00ff */
[----:B------:R-:W-:Y:S05]  /*23f0*/  @!P0 BRA `(.L_x_37) ;  /* 0x0000000400048947 */ /* 0x000fea0003800000 */
[----:B------:R-:W-:-:S13]  /*2400*/  FSETP.NAN.AND P0, PT, |R25|, |R25|, PT ;  /* 0x400000191900720b */ /* 0x000fda0003f08200 */
[----:B------:R-:W-:Y:S01]  /*2410*/  @P0 FADD R26, R25, 2 ;  /* 0x40000000191a0421 */ /* 0x000fe20000000000 */
[----:B------:R-:W-:Y:S06]  /*2420*/  @P0 BRA `(.L_x_37) ;  /* 0x0000000000f80947 */ /* 0x000fec0003800000 */
[C---:B------:R-:W-:Y:S01]  /*2430*/  FMUL R26, |R25|.reuse, 16777216 ;  /* 0x4b800000191a7820 */ /* 0x040fe20000400200 */
[----:B------:R-:W-:-:S04]  /*2440*/  FSETP.GEU.AND P0, PT, |R25|, 1.175494350822287508e-38, PT ;  /* 0x008000001900780b */ /* 0x000fc80003f0e200 */
[----:B------:R-:W-:Y:S02]  /*2450*/  FSEL R26, R26, |R25|, !P0 ;  /* 0x400000191a1a7208 */ /* 0x000fe40004000000 */
[----:B------:R-:W-:Y:S02]  /*2460*/  FSEL R30, RZ, -24, P0 ;  /* 0xc1c00000ff1e7808 */ /* 0x000fe40000000000 */
[----:B------:R-:W-:Y:S02]  /*2470*/  IADD3 R28, PT, PT, R26, -0x3f3504f3, RZ ;  /* 0xc0cafb0d1a1c7810 */ /* 0x000fe40007ffe0ff */
[C---:B------:R-:W-:Y:S02]  /*2480*/  FSETP.NEU.AND P0, PT, |R25|.reuse, +INF , PT ;  /* 0x7f8000001900780b */ /* 0x040fe40003f0d200 */
[----:B------:R-:W-:Y:S02]  /*2490*/  LOP3.LUT R29, R28, 0xff800000, RZ, 0xc0, !PT ;  /* 0xff8000001c1d7812 */ /* 0x000fe400078ec0ff */
[----:B------:R-:W-:-:S02]  /*24a0*/  FSETP.NEU.AND P0, PT, R25, RZ, P0 ;  /* 0x000000ff1900720b */ /* 0x000fc4000070d000 */
[----:B------:R-:W-:-:S05]  /*24b0*/  IADD3 R28, PT, PT, R26, -R29, RZ ;  /* 0x8000001d1a1c7210 */ /* 0x000fca0007ffe0ff */
[C---:B------:R-:W-:Y:S01]  /*24c0*/  FADD R26, R28.reuse, 1 ;  /* 0x3f8000001c1a7421 */ /* 0x040fe20000000000 */
[----:B------:R-:W-:-:S04]  /*24d0*/  FADD R33, R28, -1 ;  /* 0xbf8000001c217421 */ /* 0x000fc80000000000 */
[----:B------:R-:W-:Y:S01]  /*24e0*/  FADD R31, R33, R33 ;  /* 0x00000021211f7221 */ /* 0x000fe20000000000 */
[----:B------:R-:W0:Y:S01]  /*24f0*/  MUFU.RCP R26, R26 ;  /* 0x0000001a001a7308 */ /* 0x000e220000001000 */
[----:B------:R-:W-:Y:S02]  /*2500*/  @!P0 FADD R25, R25, R25 ;  /* 0x0000001919198221 */ /* 0x000fe40000000000 */
[----:B0-----:R-:W-:Y:S01]  /*2510*/  FMUL R28, R26, R31 ;  /* 0x0000001f1a1c7220 */ /* 0x001fe20000400000 */
[----:B------:R-:W-:-:S03]  /*2520*/  I2FP.F32.S32 R31, R29 ;  /* 0x0000001d001f7245 */ /* 0x000fc60000201400 */
[----:B------:R-:W-:Y:S02]  /*2530*/  FADD R32, R33, -R28 ;  /* 0x8000001c21207221 */ /* 0x000fe40000000000 */
[----:B------:R-:W-:Y:S01]  /*2540*/  FFMA R31, R31, 1.1920928955078125e-07, R30 ;  /* 0x340000001f1f7823 */ /* 0x000fe2000000001e */
[----:B------:R-:W-:Y:S01]  /*2550*/  FMUL R30, R28, R28 ;  /* 0x0000001c1c1e7220 */ /* 0x000fe20000400000 */
[----:B------:R-:W-:-:S04]  /*2560*/  FADD R32, R32, R32 ;  /* 0x0000002020207221 */ /* 0x000fc80000000000 */
[----:B------:R-:W-:Y:S01]  /*2570*/  FFMA R29, R33, -R28, R32 ;  /* 0x8000001c211d7223 */ /* 0x000fe20000000020 */
[----:B------:R-:W-:-:S03]  /*2580*/  IMAD.MOV.U32 R33, RZ, RZ, 0x3a2c32e4 ;  /* 0x3a2c32e4ff217424 */ /* 0x000fc600078e00ff */
[----:B------:R-:W-:Y:S01]  /*2590*/  FMUL R29, R26, R29 ;  /* 0x0000001d1a1d7220 */ /* 0x000fe20000400000 */
[----:B------:R-:W-:Y:S01]  /*25a0*/  FFMA R33, R30, R33, 0.0032181653659790754318 ;  /* 0x3b52e7db1e217423 */ /* 0x000fe20000000021 */
[----:B------:R-:W-:-:S03]  /*25b0*/  FFMA R26, R28, 1.4426950216293334961, R31 ;  /* 0x3fb8aa3b1c1a7823 */ /* 0x000fc6000000001f */
[----:B------:R-:W-:Y:S01]  /*25c0*/  FFMA R33, R30, R33, 0.018033718690276145935 ;  /* 0x3c93bb731e217423 */ /* 0x000fe20000000021 */
[----:B------:R-:W-:-:S03]  /*25d0*/  FADD R31, R31, -R26 ;  /* 0x8000001a1f1f7221 */ /* 0x000fc60000000000 */
[----:B------:R-:W-:Y:S01]  /*25e0*/  FFMA R33, R30, R33, 0.12022458761930465698 ;  /* 0x3df6384f1e217423 */ /* 0x000fe20000000021 */
[----:B------:R-:W-:-:S03]  /*25f0*/  FFMA R32, R28, 1.4426950216293334961, R31 ;  /* 0x3fb8aa3b1c207823 */ /* 0x000fc6000000001f */
[----:B------:R-:W-:Y:S01]  /*2600*/  FMUL R33, R30, R33 ;  /* 0x000000211e217220 */ /* 0x000fe20000400000 */
[----:B------:R-:W-:-:S03]  /*2610*/  FFMA R31, R29, 1.4426950216293334961, R32 ;  /* 0x3fb8aa3b1d1f7823 */ /* 0x000fc60000000020 */
[----:B------:R-:W-:Y:S01]  /*2620*/  FMUL R30, R33, 3 ;  /* 0x40400000211e7820 */ /* 0x000fe20000400000 */
[----:B------:R-:W-:-:S04]  /*2630*/  FFMA R31, R28, 1.9251366722983220825e-08, R31 ;  /* 0x32a55e341c1f7823 */ /* 0x000fc8000000001f */
[----:B------:R-:W-:-:S04]  /*2640*/  FFMA R30, R29, R30, R31 ;  /* 0x0000001e1d1e7223 */ /* 0x000fc8000000001f */
[----:B------:R-:W-:-:S04]  /*2650*/  FFMA R33, R28, R33, R30 ;  /* 0x000000211c217223 */ /* 0x000fc8000000001e */
[----:B------:R-:W-:-:S04]  /*2660*/  FADD R31, R26, R33 ;  /* 0x000000211a1f7221 */ /* 0x000fc80000000000 */
[----:B------:R-:W-:Y:S01]  /*2670*/  FMUL R28, R31, 2 ;  /* 0x400000001f1c7820 */ /* 0x000fe20000400000 */
[----:B------:R-:W-:-:S03]  /*2680*/  FADD R26, -R26, R31 ;  /* 0x0000001f1a1a7221 */ /* 0x000fc60000000100 */
[----:B------:R-:W0:Y:S01]  /*2690*/  FRND R29, R28 ;  /* 0x0000001c001d7307 */ /* 0x000e220000201000 */
[----:B------:R-:W-:Y:S01]  /*26a0*/  FADD R26, R33, -R26 ;  /* 0x8000001a211a7221 */ /* 0x000fe20000000000 */
[----:B------:R-:W-:Y:S01]  /*26b0*/  FFMA R31, R31, 2, -R28 ;  /* 0x400000001f1f7823 */ /* 0x000fe2000000081c */
[----:B------:R-:W-:Y:S01]  /*26c0*/  HFMA2 R33, -RZ, RZ, 0.64013671875, -15.109375 ;  /* 0x391fcb8eff217431 */ /* 0x000fe200000001ff */
[----:B------:R-:W-:Y:S02]  /*26d0*/  FSETP.GT.AND P3, PT, |R28|, 152, PT ;  /* 0x431800001c00780b */ /* 0x000fe40003f64200 */
[----:B------:R-:W-:Y:S02]  /*26e0*/  FFMA R31, R26, 2, R31 ;  /* 0x400000001a1f7823 */ /* 0x000fe4000000001f */
[----:B------:R-:W1:Y:S01]  /*26f0*/  F2I.NTZ R30, R28 ;  /* 0x0000001c001e7305 */ /* 0x000e620000203100 */
[----:B0-----:R-:W-:Y:S01]  /*2700*/  FADD R26, R28, -R29 ;  /* 0x8000001d1c1a7221 */ /* 0x001fe20000000000 */
[----:B------:R-:W-:-:S03]  /*2710*/  FSETP.GT.AND P2, PT, R29, RZ, PT ;  /* 0x000000ff1d00720b */ /* 0x000fc60003f44000 */
[----:B------:R-:W-:Y:S01]  /*2720*/  FADD R26, R26, R31 ;  /* 0x0000001f1a1a7221 */ /* 0x000fe20000000000 */
[----:B------:R-:W-:Y:S02]  /*2730*/  SEL R29, RZ, 0x83000000, P2 ;  /* 0x83000000ff1d7807 */ /* 0x000fe40001000000 */
[----:B------:R-:W-:Y:S01]  /*2740*/  FSETP.GEU.AND P2, PT, R28, RZ, PT ;  /* 0x000000ff1c00720b */ /* 0x000fe20003f4e000 */
[----:B------:R-:W-:Y:S02]  /*2750*/  FFMA R31, R26, R33, 0.0013391353422775864601 ;  /* 0x3aaf85ed1a1f7423 */ /* 0x000fe40000000021 */
[----:B-1----:R-:W-:Y:S02]  /*2760*/  IMAD R30, R30, 0x800000, -R29 ;  /* 0x008000001e1e7824 */ /* 0x002fe400078e0a1d */
[----:B------:R-:W-:-:S04]  /*2770*/  FFMA R31, R26, R31, 0.0096188392490148544312 ;  /* 0x3c1d98561a1f7423 */ /* 0x000fc8000000001f */
[----:B------:R-:W-:-:S04]  /*2780*/  FFMA R31, R26, R31, 0.055503588169813156128 ;  /* 0x3d6357bb1a1f7423 */ /* 0x000fc8000000001f */
[----:B------:R-:W-:-:S04]  /*2790*/  FFMA R31, R26, R31, 0.24022644758224487305 ;  /* 0x3e75fdec1a1f7423 */ /* 0x000fc8000000001f */
[----:B------:R-:W-:Y:S01]  /*27a0*/  FFMA R33, R26, R31, 0.69314718246459960938 ;  /* 0x3f3172181a217423 */ /* 0x000fe2000000001f */
[----:B------:R-:W-:-:S03]  /*27b0*/  IADD3 R31, PT, PT, R29, 0x7f000000, RZ ;  /* 0x7f0000001d1f7810 */ /* 0x000fc60007ffe0ff */
[----:B------:R-:W-:Y:S01]  /*27c0*/  FFMA R28, R26, R33, 1 ;  /* 0x3f8000001a1c7423 */ /* 0x000fe20000000021 */
[----:B------:R-:W-:-:S03]  /*27d0*/  FSEL R26, RZ, +INF , !P2 ;  /* 0x7f800000ff1a7808 */ /* 0x000fc60005000000 */
[----:B------:R-:W-:-:S04]  /*27e0*/  FMUL R31, R31, R28 ;  /* 0x0000001c1f1f7220 */ /* 0x000fc80000400000 */
[----:B------:R-:W-:Y:S01]  /*27f0*/  @!P3 FMUL R26, R30, R31 ;  /* 0x0000001f1e1ab220 */ /* 0x000fe20000400000 */
[----:B------:R-:W-:-:S07]  /*2800*/  @!P0 LOP3.LUT R26, R25, 0x7fffffff, RZ, 0xc0, !PT ;  /* 0x7fffffff191a8812 */ /* 0x000fce00078ec0ff */
.L_x_37:
[----:B------:R-:W-:Y:S05]  /*2810*/  BSYNC.RECONVERGENT B0 ;  /* 0x0000000000007941 */ /* 0x000fea0003800200 */
.L_x_36:
[----:B------:R-:W-:Y:S01]  /*2820*/  UISETP.NE.AND UP1, UPT, UR11, 0x1, UPT ;  /* 0x000000010b00788c */ /* 0x000fe2000bf25270 */
[----:B------:R-:W-:Y:S01]  /*2830*/  FFMA R3, R24, R26, R3 ;  /* 0x0000001a18037223 */ /* 0x000fe20000000003 */
[----:B------:R-:W-:Y:S02]  /*2840*/  IADD3 R2, PT, PT, R2, 0x4, RZ ;  /* 0x0000000402027810 */ /* 0x000fe40007ffe0ff */
[----:B------:R-:W-:-:S05]  /*2850*/  IADD3 R23, PT, PT, R23, 0x4, RZ ;  /* 0x0000000417177810 */ /* 0x000fca0007ffe0ff */
[----:B------:R-:W-:Y:S05]  /*2860*/  BRA.U UP1, `(.L_x_38) ;  /* 0xfffffff901b87547 */ /* 0x000fea000b83ffff */
[----:B------:R-:W-:Y:S05]  /*2870*/  @P1 BRA `(.L_x_39) ;  /* 0xfffffff8006c1947 */ /* 0x000fea000383ffff */
[----:B------:R-:W0:Y:S01]  /*2880*/  LDC R26, c[0x0][0x3a8] ;  /* 0x0000ea00ff1a7b82 */ /* 0x000e220000000800 */
[----:B------:R-:W-:Y:S01]  /*2890*/  BSSY.RECONVERGENT B0, `(.L_x_40) ;  /* 0x000000f000007945 */ /* 0x000fe20003800200 */
[----:B0-----:R-:W0:Y:S08]  /*28a0*/  MUFU.RCP R23, R26 ;  /* 0x0000001a00177308 */ /* 0x001e300000001000 */
[----:B------:R-:W1:Y:S01]  /*28b0*/  FCHK P0, -R3, R26 ;  /* 0x0000001a03007302 */ /* 0x000e620000000100 */
[----:B0-----:R-:W-:-:S04]  /*28c0*/  FFMA R2, R23, -R26, 1 ;  /* 0x3f80000017027423 */ /* 0x001fc8000000081a */
[----:B------:R-:W-:-:S04]  /*28d0*/  FFMA R2, R23, R2, R23 ;  /* 0x0000000217027223 */ /* 0x000fc80000000017 */
[----:B------:R-:W-:-:S04]  /*28e0*/  FFMA R24, R2, -R3, RZ ;  /* 0x8000000302187223 */ /* 0x000fc800000000ff */
[----:B------:R-:W-:-:S04]  /*28f0*/  FFMA R23, R24, -R26, -R3 ;  /* 0x8000001a18177223 */ /* 0x000fc80000000803 */
[----:B------:R-:W-:Y:S01]  /*2900*/  FFMA R2, R2, R23, R24 ;  /* 0x0000001702027223 */ /* 0x000fe20000000018 */
[----:B-1----:R-:W-:Y:S06]  /*2910*/  @!P0 BRA `(.L_x_41) ;  /* 0x0000000000188947 */ /* 0x002fec0003800000 */
[----:B------:R-:W0:Y:S01]  /*2920*/  LDCU UR9, c[0x0][0x3a8] ;  /* 0x00007500ff0977ac */ /* 0x000e220008000800 */
[----:B------:R-:W-:Y:S01]  /*2930*/  FADD R2, -R3, -RZ ;  /* 0x800000ff03027221 */ /* 0x000fe20000000100 */
[----:B------:R-:W-:Y:S01]  /*2940*/  MOV R23, 0x2970 ;  /* 0x0000297000177802 */ /* 0x000fe20000000f00 */
[----:B0-----:R-:W-:-:S07]  /*2950*/  IMAD.U32 R3, RZ, RZ, UR9 ;  /* 0x00000009ff037e24 */ /* 0x001fce000f8e00ff */
[----:B------:R-:W-:Y:S05]  /*2960*/  CALL.REL.NOINC `($__internal_0_$__cuda_sm3x_div_rn_noftz_f32_slowpath) ;  /* 0x0000000400047944 */ /* 0x000fea0003c00000 */
[----:B------:R-:W-:-:S07]  /*2970*/  MOV R2, R24 ;  /* 0x0000001800027202 */ /* 0x000fce0000000f00 */
.L_x_41:
[----:B------:R-:W-:Y:S05]  /*2980*/  BSYNC.RECONVERGENT B0 ;  /* 0x0000000000007941 */ /* 0x000fea0003800200 */
.L_x_40:
[----:B------:R-:W-:Y:S01]  /*2990*/  IADD3 R3, PT, PT, R21, UR5, RZ ;  /* 0x0000000515037c10 */ /* 0x000fe2000fffe0ff */
[----:B------:R-:W-:Y:S02]  /*29a0*/  HFMA2 R26, -RZ, RZ, 3.7421875, 0 ;  /* 0x437c0000ff1a7431 */ /* 0x000fe400000001ff */
[----:B------:R-:W-:Y:S01]  /*29b0*/  IMAD.MOV.U32 R23, RZ, RZ, 0x3bbb989d ;  /* 0x3bbb989dff177424 */ /* 0x000fe200078e00ff */
[----:B------:R-:W-:Y:S01]  /*29c0*/  UIADD3 UR5, UPT, UPT, UR5, 0x1, URZ ;  /* 0x0000000105057890 */ /* 0x000fe2000fffe0ff */
[----:B------:R-:W-:Y:S02]  /*29d0*/  LEA R24, R3, UR7, 0x2 ;  /* 0x0000000703187c11 */ /* 0x000fe4000f8e10ff */
[----:B------:R-:W-:Y:S01]  /*29e0*/  FFMA.SAT R3, R2, R23, 0.5 ;  /* 0x3f00000002037423 */ /* 0x000fe20000002017 */
[----:B------:R-:W-:-:S03]  /*29f0*/  UISETP.NE.AND UP1, UPT, UR5, UR24, UPT ;  /* 0x000000180500728c */ /* 0x000fc6000bf25270 */
[----:B------:R-:W0:Y:S01]  /*2a00*/  LDS R24, [R24] ;  /* 0x0000000018187984 */ /* 0x000e220000000800 */
[----:B------:R-:W-:-:S04]  /*2a10*/  FFMA.RM R3, R3, R26, 12582913 ;  /* 0x4b40000103037423 */ /* 0x000fc8000000401a */
[C---:B------:R-:W-:Y:S01]  /*2a20*/  FADD R23, R3.reuse, -12583039 ;  /* 0xcb40007f03177421 */ /* 0x040fe20000000000 */
[----:B------:R-:W-:-:S03]  /*2a30*/  SHF.L.U32 R3, R3, 0x17, RZ ;  /* 0x0000001703037819 */ /* 0x000fc600000006ff */
[----:B------:R-:W-:-:S04]  /*2a40*/  FFMA R23, R2, 1.4426950216293334961, -R23 ;  /* 0x3fb8aa3b02177823 */ /* 0x000fc80000000817 */
[----:B------:R-:W-:-:S04]  /*2a50*/  FFMA R23, R2, 1.925963033500011079e-08, R23 ;  /* 0x32a5706002177823 */ /* 0x000fc80000000017 */
[----:B------:R-:W1:Y:S02]  /*2a60*/  MUFU.EX2 R2, R23 ;  /* 0x0000001700027308 */ /* 0x000e640000000800 */
[----:B-1----:R-:W-:-:S04]  /*2a70*/  FMUL R3, R3, R2 ;  /* 0x0000000203037220 */ /* 0x002fc80000400000 */
[C---:B------:R-:W-:Y:S01]  /*2a80*/  FADD R11, R3.reuse, R11 ;  /* 0x0000000b030b7221 */ /* 0x040fe20000000000 */
[----:B0-----:R-:W-:Y:S01]  /*2a90*/  FFMA R0, R3, R24, R0 ;  /* 0x0000001803007223 */ /* 0x001fe20000000000 */
[----:B------:R-:W-:Y:S06]  /*2aa0*/  BRA.U UP1, `(.L_x_42) ;  /* 0xfffffff501d47547 */ /* 0x000fec000b83ffff */
[----:B------:R-:W-:Y:S05]  /*2ab0*/  BRA.U UP0, `(.L_x_43) ;  /* 0xfffffff500b87547 */ /* 0x000fea000b83ffff */
.L_x_28:
[----:B------:R-:W0:Y:S01]  /*2ac0*/  S2R R3, SR_CgaCtaId ;  /* 0x0000000000037919 */ /* 0x000e220000008800 */
[----:B------:R-:W-:Y:S01]  /*2ad0*/  MOV R2, 0x400 ;  /* 0x0000040000027802 */ /* 0x000fe20000000f00 */
[----:B------:R-:W1:Y:S01]  /*2ae0*/  LDCU UR5, c[0x0][0x374] ;  /* 0x00006e80ff0577ac */ /* 0x000e620008000800 */
[----:B------:R-:W-:Y:S01]  /*2af0*/  IMAD R16, R16, R17, RZ ;  /* 0x0000001110107224 */ /* 0x000fe200078e02ff */
[----:B------:R-:W-:Y:S01]  /*2b00*/  BAR.SYNC.DEFER_BLOCKING 0x0 ;  /* 0x0000000000007b1d */ /* 0x000fe20000010000 */
[C---:B------:R-:W-:Y:S02]  /*2b10*/  ISETP.NE.AND P1, PT, R12.reuse, UR23, PT ;  /* 0x000000170c007c0c */ /* 0x040fe4000bf25270 */
[----:B------:R-:W-:Y:S02]  /*2b20*/  ISETP.NE.AND P0, PT, R13, UR21, PT ;  /* 0x000000150d007c0c */ /* 0x000fe4000bf05270 */
[----:B------:R-:W-:Y:S02]  /*2b30*/  IADD3 R12, PT, PT, R12, 0x1, RZ ;  /* 0x000000010c0c7810 */ /* 0x000fe40007ffe0ff */
[----:B0-----:R-:W-:-:S05]  /*2b40*/  LEA R3, R3, R2, 0x18 ;  /* 0x0000000203037211 */ /* 0x001fca00078ec0ff */
[----:B------:R-:W-:-:S05]  /*2b50*/  IMAD R16, R16, 0x4, R3 ;  /* 0x0000000410107824 */ /* 0x000fca00078e0203 */
[----:B------:R-:W-:-:S04]  /*2b60*/  SEL R16, R16, UR7, !P1 ;  /* 0x0000000710107c07 */ /* 0x000fc8000c800000 */
[----:B------:R-:W-:Y:S02]  /*2b70*/  SEL R16, R16, UR7, !P0 ;  /* 0x0000000710107c07 */ /* 0x000fe4000c000000 */
[----:B-1----:R-:W-:Y:S02]  /*2b80*/  ISETP.NE.AND P0, PT, R12, UR5, PT ;  /* 0x000000050c007c0c */ /* 0x002fe4000bf05270 */
[----:B------:R-:W-:-:S11]  /*2b90*/  R2UR UR4, R16 ;  /* 0x00000000100472ca */ /* 0x000fd600000e0000 */
[----:B------:R-:W-:Y:S05]  /*2ba0*/  @P0 BRA `(.L_x_44) ;  /* 0xffffffe000e80947 */ /* 0x000fea000383ffff */
[----:B------:R-:W0:Y:S01]  /*2bb0*/  LDCU UR5, c[0x0][0x370] ;  /* 0x00006e00ff0577ac */ /* 0x000e220008000800 */
[----:B------:R-:W-:-:S04]  /*2bc0*/  IADD3 R13, PT, PT, R13, 0x1, RZ ;  /* 0x000000010d0d7810 */ /* 0x000fc80007ffe0ff */
[----:B0-----:R-:W-:-:S13]  /*2bd0*/  ISETP.NE.AND P0, PT, R13, UR5, PT ;  /* 0x000000050d007c0c */ /* 0x001fda000bf05270 */
[----:B------:R-:W-:Y:S05]  /*2be0*/  @P0 BRA `(.L_x_45) ;  /* 0xffffffe000d40947 */ /* 0x000fea000383ffff */
[----:B------:R-:W0:Y:S01]  /*2bf0*/  MUFU.RCP R2, R11 ;  /* 0x0000000b00027308 */ /* 0x000e220000001000 */
[----:B------:R-:W-:Y:S07]  /*2c00*/  BSSY.RECONVERGENT B0, `(.L_x_46) ;  /* 0x000000d000007945 */ /* 0x000fee0003800200 */
        /* <DEDUP_REMOVED lines=8> */
[----:B------:R-:W-:Y:S02]  /*2c90*/  MOV R3, R11 ;  /* 0x0000000b00037202 */ /* 0x000fe40000000f00 */
[----:B------:R-:W-:-:S07]  /*2ca0*/  MOV R23, 0x2cc0 ;  /* 0x00002cc000177802 */ /* 0x000fce0000000f00 */
[----:B------:R-:W-:Y:S05]  /*2cb0*/  CALL.REL.NOINC `($__internal_0_$__cuda_sm3x_div_rn_noftz_f32_slowpath) ;  /* 0x0000000000307944 */ /* 0x000fea0003c00000 */
[----:B------:R-:W-:-:S07]  /*2cc0*/  MOV R5, R24 ;  /* 0x0000001800057202 */ /* 0x000fce0000000f00 */
.L_x_47:
[----:B------:R-:W-:Y:S05]  /*2cd0*/  BSYNC.RECONVERGENT B0 ;  /* 0x0000000000007941 */ /* 0x000fea0003800200 */
.L_x_46:
[----:B------:R-:W0:Y:S01]  /*2ce0*/  S2R R7, SR_TID.Y ;  /* 0x0000000000077919 */ /* 0x000e220000002200 */
[----:B------:R-:W1:Y:S01]  /*2cf0*/  LDC.64 R2, c[0x0][0x388] ;  /* 0x0000e200ff027b82 */ /* 0x000e620000000a00 */
[----:B------:R-:W2:Y:S01]  /*2d00*/  LDCU UR4, c[0x0][0x394] ;  /* 0x00007280ff0477ac */ /* 0x000ea20008000800 */
[----:B------:R-:W3:Y:S01]  /*2d10*/  S2R R9, SR_TID.X ;  /* 0x0000000000097919 */ /* 0x000ee20000002100 */
[----:B0-----:R-:W-:Y:S02]  /*2d20*/  IMAD R7, R8, UR24, R7 ;  /* 0x0000001808077c24 */ /* 0x001fe4000f8e0207 */
[----:B---3--:R-:W-:-:S04]  /*2d30*/  IMAD R6, R6, UR22, R9 ;  /* 0x0000001606067c24 */ /* 0x008fc8000f8e0209 */
[----:B--2---:R-:W-:-:S04]  /*2d40*/  IMAD R7, R6, UR4, R7 ;  /* 0x0000000406077c24 */ /* 0x004fc8000f8e0207 */
[----:B-1----:R-:W-:-:S05]  /*2d50*/  IMAD.WIDE R2, R7, 0x4, R2 ;  /* 0x0000000407027825 */ /* 0x002fca00078e0202 */
[----:B------:R-:W-:Y:S01]  /*2d60*/  STG.E desc[UR16][R2.64], R5 ;  /* 0x0000000502007986 */ /* 0x000fe2000c101910 */
[----:B------:R-:W-:Y:S05]  /*2d70*/  EXIT ;  /* 0x000000000000794d */ /* 0x000fea0003800000 */
        .weak           $__internal_0_$__cuda_sm3x_div_rn_noftz_f32_slowpath
        .type           $__internal_0_$__cuda_sm3x_div_rn_noftz_f32_slowpath,@function
        .size           $__internal_0_$__cuda_sm3x_div_rn_noftz_f32_slowpath,(.L_x_60 - $__internal_0_$__cuda_sm3x_div_rn_noftz_f32_slowpath)
$__internal_0_$__cuda_sm3x_div_rn_noftz_f32_slowpath:
[----:B------:R-:W-:Y:S01]  /*2d80*/  SHF.R.U32.HI R24, RZ, 0x17, R3 ;  /* 0x00000017ff187819 */ /* 0x000fe20000011603 */
[----:B------:R-:W-:Y:S01]  /*2d90*/  BSSY.RECONVERGENT B2, `(.L_x_48) ;  /* 0x0000062000027945 */ /* 0x000fe20003800200 */
[----:B------:R-:W-:Y:S02]  /*2da0*/  SHF.R.U32.HI R26, RZ, 0x17, R2 ;  /* 0x00000017ff1a7819 */ /* 0x000fe40000011602 */
[----:B------:R-:W-:Y:S02]  /*2db0*/  LOP3.LUT R24, R24, 0xff, RZ, 0xc0, !PT ;  /* 0x000000ff18187812 */ /* 0x000fe400078ec0ff */
[----:B------:R-:W-:-:S03]  /*2dc0*/  LOP3.LUT R26, R26, 0xff, RZ, 0xc0, !PT ;  /* 0x000000ff1a1a7812 */ /* 0x000fc600078ec0ff */
[----:B------:R-:W-:Y:S01]  /*2dd0*/  VIADD R29, R24, 0xffffffff ;  /* 0xffffffff181d7836 */ /* 0x000fe20000000000 */
[----:B------:R-:W-:-:S04]  /*2de0*/  IADD3 R28, PT, PT, R26, -0x1, RZ ;  /* 0xffffffff1a1c7810 */ /* 0x000fc80007ffe0ff */
[----:B------:R-:W-:-:S04]  /*2df0*/  ISETP.GT.U32.AND P0, PT, R29, 0xfd, PT ;  /* 0x000000fd1d00780c */ /* 0x000fc80003f04070 */
[----:B------:R-:W-:-:S13]  /*2e00*/  ISETP.GT.U32.OR P0, PT, R28, 0xfd, P0 ;  /* 0x000000fd1c00780c */ /* 0x000fda0000704470 */
[----:B------:R-:W-:Y:S01]  /*2e10*/  @!P0 MOV R25, RZ ;  /* 0x000000ff00198202 */ /* 0x000fe20000000f00 */
[----:B------:R-:W-:Y:S06]  /*2e20*/  @!P0 BRA `(.L_x_49) ;  /* 0x00000000005c8947 */ /* 0x000fec0003800000 */
[----:B------:R-:W-:Y:S02]  /*2e30*/  FSETP.GTU.FTZ.AND P0, PT, |R2|, +INF , PT ;  /* 0x7f8000000200780b */ /* 0x000fe40003f1c200 */
[----:B------:R-:W-:-:S04]  /*2e40*/  FSETP.GTU.FTZ.AND P1, PT, |R3|, +INF , PT ;  /* 0x7f8000000300780b */ /* 0x000fc80003f3c200 */
[----:B------:R-:W-:-:S13]  /*2e50*/  PLOP3.LUT P0, PT, P0, P1, PT, 0xf8, 0x8f ;  /* 0x00000000008f781c */ /* 0x000fda0000703f70 */
[----:B------:R-:W-:Y:S05]  /*2e60*/  @P0 BRA `(.L_x_50) ;  /* 0x00000004004c0947 */ /* 0x000fea0003800000 */
[----:B------:R-:W-:-:S13]  /*2e70*/  LOP3.LUT P0, RZ, R3, 0x7fffffff, R2, 0xc8, !PT ;  /* 0x7fffffff03ff7812 */ /* 0x000fda000780c802 */
[----:B------:R-:W-:Y:S05]  /*2e80*/  @!P0 BRA `(.L_x_51) ;  /* 0x00000004003c8947 */ /* 0x000fea0003800000 */
[C---:B------:R-:W-:Y:S02]  /*2e90*/  FSETP.NEU.FTZ.AND P1, PT, |R2|.reuse, +INF , PT ;  /* 0x7f8000000200780b */ /* 0x040fe40003f3d200 */
[----:B------:R-:W-:Y:S02]  /*2ea0*/  FSETP.NEU.FTZ.AND P2, PT, |R3|, +INF , PT ;  /* 0x7f8000000300780b */ /* 0x000fe40003f5d200 */
[----:B------:R-:W-:-:S11]  /*2eb0*/  FSETP.NEU.FTZ.AND P0, PT, |R2|, +INF , PT ;  /* 0x7f8000000200780b */ /* 0x000fd60003f1d200 */
[----:B------:R-:W-:Y:S05]  /*2ec0*/  @!P2 BRA !P1, `(.L_x_51) ;  /* 0x00000004002ca947 */ /* 0x000fea0004800000 */
[----:B------:R-:W-:-:S04]  /*2ed0*/  LOP3.LUT P1, RZ, R2, 0x7fffffff, RZ, 0xc0, !PT ;  /* 0x7fffffff02ff7812 */ /* 0x000fc8000782c0ff */
[----:B------:R-:W-:-:S13]  /*2ee0*/  PLOP3.LUT P1, PT, P2, P1, PT, 0x2f, 0xf2 ;  /* 0x0000000000f2781c */ /* 0x000fda0001722577 */
[----:B------:R-:W-:Y:S05]  /*2ef0*/  @P1 BRA `(.L_x_52) ;  /* 0x0000000400181947 */ /* 0x000fea0003800000 */
[----:B------:R-:W-:-:S04]  /*2f00*/  LOP3.LUT P1, RZ, R3, 0x7fffffff, RZ, 0xc0, !PT ;  /* 0x7fffffff03ff7812 */ /* 0x000fc8000782c0ff */
[----:B------:R-:W-:-:S13]  /*2f10*/  PLOP3.LUT P0, PT, P0, P1, PT, 0x2f, 0xf2 ;  /* 0x0000000000f2781c */ /* 0x000fda0000702577 */
[----:B------:R-:W-:Y:S05]  /*2f20*/  @P0 BRA `(.L_x_53) ;  /* 0x0000000400000947 */ /* 0x000fea0003800000 */
[----:B------:R-:W-:Y:S02]  /*2f30*/  ISETP.GE.AND P0, PT, R28, RZ, PT ;  /* 0x000000ff1c00720c */ /* 0x000fe40003f06270 */
[----:B------:R-:W-:-:S11]  /*2f40*/  ISETP.GE.AND P1, PT, R29, RZ, PT ;  /* 0x000000ff1d00720c */ /* 0x000fd60003f26270 */
[----:B------:R-:W-:Y:S01]  /*2f50*/  @P0 IMAD.MOV.U32 R25, RZ, RZ, RZ ;  /* 0x000000ffff190224 */ /* 0x000fe200078e00ff */
[----:B------:R-:W-:Y:S01]  /*2f60*/  @!P0 MOV R25, 0xffffffc0 ;  /* 0xffffffc000198802 */ /* 0x000fe20000000f00 */
[----:B------:R-:W-:Y:S01]  /*2f70*/  @!P0 FFMA R2, R2, 1.84467440737095516160e+19, RZ ;  /* 0x5f80000002028823 */ /* 0x000fe200000000ff */
[----:B------:R-:W-:Y:S02]  /*2f80*/  @!P1 FFMA R3, R3, 1.84467440737095516160e+19, RZ ;  /* 0x5f80000003039823 */ /* 0x000fe400000000ff */
[----:B------:R-:W-:-:S07]  /*2f90*/  @!P1 IADD3 R25, PT, PT, R25, 0x40, RZ ;  /* 0x0000004019199810 */ /* 0x000fce0007ffe0ff */
.L_x_49:
[----:B------:R-:W-:Y:S01]  /*2fa0*/  LEA R28, R24, 0xc0800000, 0x17 ;  /* 0xc0800000181c7811 */ /* 0x000fe200078eb8ff */
[----:B------:R-:W-:Y:S01]  /*2fb0*/  BSSY.RECONVERGENT B3, `(.L_x_54) ;  /* 0x0000036000037945 */ /* 0x000fe20003800200 */
[----:B------:R-:W-:-:S03]  /*2fc0*/  IADD3 R29, PT, PT, R26, -0x7f, RZ ;  /* 0xffffff811a1d7810 */ /* 0x000fc60007ffe0ff */
[----:B------:R-:W-:Y:S02]  /*2fd0*/  IMAD.IADD R28, R3, 0x1, -R28 ;  /* 0x00000001031c7824 */ /* 0x000fe400078e0a1c */
[C---:B------:R-:W-:Y:S02]  /*2fe0*/  IMAD R2, R29.reuse, -0x800000, R2 ;  /* 0xff8000001d027824 */ /* 0x040fe400078e0202 */
[----:B------:R0:W1:Y:S01]  /*2ff0*/  MUFU.RCP R30, R28 ;  /* 0x0000001c001e7308 */ /* 0x0000620000001000 */
[----:B------:R-:W-:Y:S01]  /*3000*/  FADD.FTZ R31, -R28, -RZ ;  /* 0x800000ff1c1f7221 */ /* 0x000fe20000010100 */
[----:B0-----:R-:W-:-:S04]  /*3010*/  IADD3 R28, PT, PT, R29, 0x7f, -R24 ;  /* 0x0000007f1d1c7810 */ /* 0x001fc80007ffe818 */
[----:B------:R-:W-:Y:S01]  /*3020*/  IADD3 R25, PT, PT, R28, R25, RZ ;  /* 0x000000191c197210 */ /* 0x000fe20007ffe0ff */
[----:B-1----:R-:W-:-:S04]  /*3030*/  FFMA R3, R30, R31, 1 ;  /* 0x3f8000001e037423 */ /* 0x002fc8000000001f */
[----:B------:R-:W-:-:S04]  /*3040*/  FFMA R3, R30, R3, R30 ;  /* 0x000000031e037223 */ /* 0x000fc8000000001e */
[----:B------:R-:W-:-:S04]  /*3050*/  FFMA R26, R2, R3, RZ ;  /* 0x00000003021a7223 */ /* 0x000fc800000000ff */
[----:B------:R-:W-:-:S04]  /*3060*/  FFMA R30, R31, R26, R2 ;  /* 0x0000001a1f1e7223 */ /* 0x000fc80000000002 */
[----:B------:R-:W-:-:S04]  /*3070*/  FFMA R26, R3, R30, R26 ;  /* 0x0000001e031a7223 */ /* 0x000fc8000000001a */
[----:B------:R-:W-:-:S04]  /*3080*/  FFMA R31, R31, R26, R2 ;  /* 0x0000001a1f1f7223 */ /* 0x000fc80000000002 */
[----:B------:R-:W-:-:S05]  /*3090*/  FFMA R2, R3, R31, R26 ;  /* 0x0000001f03027223 */ /* 0x000fca000000001a */
[----:B------:R-:W-:-:S04]  /*30a0*/  SHF.R.U32.HI R24, RZ, 0x17, R2 ;  /* 0x00000017ff187819 */ /* 0x000fc80000011602 */
[----:B------:R-:W-:-:S05]  /*30b0*/  LOP3.LUT R24, R24, 0xff, RZ, 0xc0, !PT ;  /* 0x000000ff18187812 */ /* 0x000fca00078ec0ff */
[----:B------:R-:W-:-:S05]  /*30c0*/  IMAD.IADD R24, R24, 0x1, R25 ;  /* 0x0000000118187824 */ /* 0x000fca00078e0219 */
[----:B------:R-:W-:-:S04]  /*30d0*/  IADD3 R28, PT, PT, R24, -0x1, RZ ;  /* 0xffffffff181c7810 */ /* 0x000fc80007ffe0ff */
[----:B------:R-:W-:-:S13]  /*30e0*/  ISETP.GE.U32.AND P0, PT, R28, 0xfe, PT ;  /* 0x000000fe1c00780c */ /* 0x000fda0003f06070 */
[----:B------:R-:W-:Y:S05]  /*30f0*/  @!P0 BRA `(.L_x_55) ;  /* 0x0000000000808947 */ /* 0x000fea0003800000 */
[----:B------:R-:W-:-:S13]  /*3100*/  ISETP.GT.AND P0, PT, R24, 0xfe, PT ;  /* 0x000000fe1800780c */ /* 0x000fda0003f04270 */
[----:B------:R-:W-:Y:S05]  /*3110*/  @P0 BRA `(.L_x_56) ;  /* 0x00000000006c0947 */ /* 0x000fea0003800000 */
[----:B------:R-:W-:-:S13]  /*3120*/  ISETP.GE.AND P0, PT, R24, 0x1, PT ;  /* 0x000000011800780c */ /* 0x000fda0003f06270 */
[----:B------:R-:W-:Y:S05]  /*3130*/  @P0 BRA `(.L_x_57) ;  /* 0x0000000000740947 */ /* 0x000fea0003800000 */
[----:B------:R-:W-:Y:S02]  /*3140*/  ISETP.GE.AND P0, PT, R24, -0x18, PT ;  /* 0xffffffe81800780c */ /* 0x000fe40003f06270 */
[----:B------:R-:W-:-:S11]  /*3150*/  LOP3.LUT R2, R2, 0x80000000, RZ, 0xc0, !PT ;  /* 0x8000000002027812 */ /* 0x000fd600078ec0ff */
[----:B------:R-:W-:Y:S05]  /*3160*/  @!P0 BRA `(.L_x_57) ;  /* 0x0000000000688947 */ /* 0x000fea0003800000 */
[-CC-:B------:R-:W-:Y:S01]  /*3170*/  FFMA.RZ R25, R3, R31.reuse, R26.reuse ;  /* 0x0000001f03197223 */ /* 0x180fe2000000c01a */
[C---:B------:R-:W-:Y:S02]  /*3180*/  ISETP.NE.AND P2, PT, R24.reuse, RZ, PT ;  /* 0x000000ff1800720c */ /* 0x040fe40003f45270 */
[C---:B------:R-:W-:Y:S02]  /*3190*/  ISETP.NE.AND P1, PT, R24.reuse, RZ, PT ;  /* 0x000000ff1800720c */ /* 0x040fe40003f25270 */
[----:B------:R-:W-:Y:S01]  /*31a0*/  LOP3.LUT R28, R25, 0x7fffff, RZ, 0xc0, !PT ;  /* 0x007fffff191c7812 */ /* 0x000fe200078ec0ff */
[CCC-:B------:R-:W-:Y:S01]  /*31b0*/  FFMA.RP R25, R3.reuse, R31.reuse, R26.reuse ;  /* 0x0000001f03197223 */ /* 0x1c0fe2000000801a */
[----:B------:R-:W-:Y:S01]  /*31c0*/  FFMA.RM R26, R3, R31, R26 ;  /* 0x0000001f031a7223 */ /* 0x000fe2000000401a */
[----:B------:R-:W-:Y:S01]  /*31d0*/  IADD3 R3, PT, PT, R24, 0x20, RZ ;  /* 0x0000002018037810 */ /* 0x000fe20007ffe0ff */
[----:B------:R-:W-:Y:S01]  /*31e0*/  IMAD.MOV R24, RZ, RZ, -R24 ;  /* 0x000000ffff187224 */ /* 0x000fe200078e0a18 */
[----:B------:R-:W-:-:S02]  /*31f0*/  LOP3.LUT R28, R28, 0x800000, RZ, 0xfc, !PT ;  /* 0x008000001c1c7812 */ /* 0x000fc400078efcff */
[----:B------:R-:W-:Y:S02]  /*3200*/  FSETP.NEU.FTZ.AND P0, PT, R25, R26, PT ;  /* 0x0000001a1900720b */ /* 0x000fe40003f1d000 */
[----:B------:R-:W-:Y:S02]  /*3210*/  SHF.L.U32 R3, R28, R3, RZ ;  /* 0x000000031c037219 */ /* 0x000fe400000006ff */
[----:B------:R-:W-:Y:S02]  /*3220*/  SEL R25, R24, RZ, P2 ;  /* 0x000000ff18197207 */ /* 0x000fe40001000000 */
[----:B------:R-:W-:Y:S02]  /*3230*/  ISETP.NE.AND P1, PT, R3, RZ, P1 ;  /* 0x000000ff0300720c */ /* 0x000fe40000f25270 */
[----:B------:R-:W-:Y:S02]  /*3240*/  SHF.R.U32.HI R25, RZ, R25, R28 ;  /* 0x00000019ff197219 */ /* 0x000fe4000001161c */
[----:B------:R-:W-:-:S02]  /*3250*/  PLOP3.LUT P0, PT, P0, P1, PT, 0xf8, 0x8f ;  /* 0x00000000008f781c */ /* 0x000fc40000703f70 */
[----:B------:R-:W-:Y:S02]  /*3260*/  SHF.R.U32.HI R24, RZ, 0x1, R25 ;  /* 0x00000001ff187819 */ /* 0x000fe40000011619 */
[----:B------:R-:W-:-:S04]  /*3270*/  SEL R3, RZ, 0x1, !P0 ;  /* 0x00000001ff037807 */ /* 0x000fc80004000000 */
[----:B------:R-:W-:-:S04]  /*3280*/  LOP3.LUT R26, R3, 0x1, R24, 0xf8, !PT ;  /* 0x00000001031a7812 */ /* 0x000fc800078ef818 */
[----:B------:R-:W-:-:S04]  /*3290*/  LOP3.LUT R25, R26, R25, RZ, 0xc0, !PT ;  /* 0x000000191a197212 */ /* 0x000fc800078ec0ff */
[----:B------:R-:W-:-:S04]  /*32a0*/  IADD3 R25, PT, PT, R24, R25, RZ ;  /* 0x0000001918197210 */ /* 0x000fc80007ffe0ff */
[----:B------:R-:W-:Y:S01]  /*32b0*/  LOP3.LUT R2, R25, R2, RZ, 0xfc, !PT ;  /* 0x0000000219027212 */ /* 0x000fe200078efcff */
[----:B------:R-:W-:Y:S06]  /*32c0*/  BRA `(.L_x_57) ;  /* 0x0000000000107947 */ /* 0x000fec0003800000 */
.L_x_56:
[----:B------:R-:W-:-:S04]  /*32d0*/  LOP3.LUT R2, R2, 0x80000000, RZ, 0xc0, !PT ;  /* 0x8000000002027812 */ /* 0x000fc800078ec0ff */
[----:B------:R-:W-:Y:S01]  /*32e0*/  LOP3.LUT R2, R2, 0x7f800000, RZ, 0xfc, !PT ;  /* 0x7f80000002027812 */ /* 0x000fe200078efcff */
[----:B------:R-:W-:Y:S06]  /*32f0*/  BRA `(.L_x_57) ;  /* 0x0000000000047947 */ /* 0x000fec0003800000 */
.L_x_55:
[----:B------:R-:W-:-:S07]  /*3300*/  LEA R2, R25, R2, 0x17 ;  /* 0x0000000219027211 */ /* 0x000fce00078eb8ff */
.L_x_57:
[----:B------:R-:W-:Y:S05]  /*3310*/  BSYNC.RECONVERGENT B3 ;  /* 0x0000000000037941 */ /* 0x000fea0003800200 */
.L_x_54:
[----:B------:R-:W-:Y:S05]  /*3320*/  BRA `(.L_x_58) ;  /* 0x0000000000207947 */ /* 0x000fea0003800000 */
.L_x_53:
[----:B------:R-:W-:-:S04]  /*3330*/  LOP3.LUT R2, R3, 0x80000000, R2, 0x48, !PT ;  /* 0x8000000003027812 */ /* 0x000fc800078e4802 */
[----:B------:R-:W-:Y:S01]  /*3340*/  LOP3.LUT R2, R2, 0x7f800000, RZ, 0xfc, !PT ;  /* 0x7f80000002027812 */ /* 0x000fe200078efcff */
[----:B------:R-:W-:Y:S06]  /*3350*/  BRA `(.L_x_58) ;  /* 0x0000000000147947 */ /* 0x000fec0003800000 */
.L_x_52:
[----:B------:R-:W-:Y:S01]  /*3360*/  LOP3.LUT R2, R3, 0x80000000, R2, 0x48, !PT ;  /* 0x8000000003027812 */ /* 0x000fe200078e4802 */
[----:B------:R-:W-:Y:S06]  /*3370*/  BRA `(.L_x_58) ;  /* 0x00000000000c7947 */ /* 0x000fec0003800000 */
.L_x_51:
[----:B------:R-:W0:Y:S01]  /*3380*/  MUFU.RSQ R2, -QNAN ;  /* 0xffc0000000027908 */ /* 0x000e220000001400 */
[----:B------:R-:W-:Y:S05]  /*3390*/  BRA `(.L_x_58) ;  /* 0x0000000000047947 */ /* 0x000fea0003800000 */
.L_x_50:
[----:B------:R-:W-:-:S07]  /*33a0*/  FADD.FTZ R2, R2, R3 ;  /* 0x0000000302027221 */ /* 0x000fce0000010000 */
.L_x_58:
[----:B------:R-:W-:Y:S05]  /*33b0*/  BSYNC.RECONVERGENT B2 ;  /* 0x0000000000027941 */ /* 0x000fea0003800200 */
.L_x_48:
[----:B------:R-:W-:Y:S02]  /*33c0*/  HFMA2 R3, -RZ, RZ, 0, 0 ;  /* 0x00000000ff037431 */ /* 0x000fe400000001ff */
[----:B0-----:R-:W-:Y:S01]  /*33d0*/  IMAD.MOV.U32 R24, RZ, RZ, R2 ;  /* 0x000000ffff187224 */ /* 0x001fe200078e0002 */
[----:B------:R-:W-:-:S04]  /*33e0*/  MOV R2, R23 ;  /* 0x0000001700027202 */ /* 0x000fc80000000f00 */
[----:B------:R-:W-:Y:S05]  /*33f0*/  RET.REL.NODEC R2 `(_Z10nlm_kernelPKfPfiifPif) ;  /* 0xffffffcc02007950 */ /* 0x000fea0003c3ffff */
.L_x_59:
[----:B------:R-:W-:-:S00]  /*3400*/  BRA `(.L_x_59) ;  /* 0xfffffffc00fc7947 */ /* 0x000fc0000383ffff */
[----:B------:R-:W-:-:S00]  /*3410*/  NOP ;  /* 0x0000000000007918 */ /* 0x000fc00000000000 */
        /* <DEDUP_REMOVED lines=14> */
.L_x_60:


//--------------------- .nv.shared._Z10nlm_kernelPKfPfiifPif --------------------------
	.section	.nv.shared._Z10nlm_kernelPKfPfiifPif,"aw",@nobits
	.sectionflags	@""
	.align	16
	.zero		1024


//--------------------- .nv.shared.reserved.0     --------------------------
	.section	.nv.shared.reserved.0,"aw",@nobits
	.weak		__nv_reservedSMEM_offset_0_alias
	.size		__nv_reservedSMEM_offset_0_alias, 0, 64
	.other		__nv_reservedSMEM_offset_0_alias,@"STO_CUDA_RESERVED_SHARED STV_DEFAULT"
__nv_reservedSMEM_offset_0_alias:
	.zero		0
	.zero		64


//--------------------- .nv.constant0._Z10nlm_kernelPKfPfiifPif --------------------------
	.section	.nv.constant0._Z10nlm_kernelPKfPfiifPif,"a",@progbits
	.sectionflags	@""
	.align	4
.nv.constant0._Z10nlm_kernelPKfPfiifPif:
	.zero		940


//--------------------- SYMBOLS --------------------------

	.type		.nv.reservedSmem.offset0,@object
	.size		.nv.reservedSmem.offset0,0x4
	.type		.nv.reservedSmem.cap,@object
	.size		.nv.reservedSmem.cap,0x4
